// auto-generated by cutlass_sweep.gemm — config: {"arch": "sm_100", "cluster_m": 2, "cluster_n": 1, "dtype": "tf32", "dtype_b": "tf32", "layout": "nt", "stages": 0, "tile_k": 64, "tile_m": 128, "tile_n": 128}
#include "cutlass/cutlass.h"
#include "cutlass/gemm/collective/collective_builder.hpp"
#include "cutlass/gemm/device/gemm_universal_adapter.h"
#include "cutlass/gemm/kernel/gemm_universal.hpp"
#include "cutlass/epilogue/collective/collective_builder.hpp"

using ElemA = cutlass::tfloat32_t;
using ElemB = cutlass::tfloat32_t;
using ElemCD = cutlass::tfloat32_t;
using Acc  = float;
using TileShape    = cute::Shape<cute::_128, cute::_128, cute::_64>;
using ClusterShape = cute::Shape<cute::_2, cute::_1, cute::_1>;

using CollectiveEpilogue = typename cutlass::epilogue::collective::CollectiveBuilder<
    cutlass::arch::Sm100, cutlass::arch::OpClassTensorOp,
    TileShape, ClusterShape,
    cutlass::epilogue::collective::EpilogueTileAuto,
    Acc, Acc,
    ElemCD, cutlass::layout::RowMajor, 128 / cutlass::sizeof_bits<ElemCD>::value,
    ElemCD, cutlass::layout::RowMajor, 128 / cutlass::sizeof_bits<ElemCD>::value,
    cutlass::epilogue::collective::EpilogueScheduleAuto
  >::CollectiveOp;

using CollectiveMainloop = typename cutlass::gemm::collective::CollectiveBuilder<
    cutlass::arch::Sm100, cutlass::arch::OpClassTensorOp,
    ElemA, cutlass::layout::RowMajor, 128 / cutlass::sizeof_bits<ElemA>::value,
    ElemB, cutlass::layout::ColumnMajor, 128 / cutlass::sizeof_bits<ElemB>::value,
    Acc,
    TileShape, ClusterShape,
    cutlass::gemm::collective::StageCountAutoCarveout<static_cast<int>(sizeof(typename CollectiveEpilogue::SharedStorage))>,
    cutlass::gemm::collective::KernelScheduleAuto
  >::CollectiveOp;

using GemmKernel = cutlass::gemm::kernel::GemmUniversal<
    cute::Shape<int,int,int,int>,
    CollectiveMainloop,
    CollectiveEpilogue
>;
using Gemm = cutlass::gemm::device::GemmUniversalAdapter<GemmKernel>;

// Force the device kernel symbol into the cubin without needing a host main.
auto* _anchor = &cutlass::device_kernel<GemmKernel>;


// ===== COMPILED SASS (sm_100a) =====

	.target	sm_100a

	.elftype	@"ET_EXEC"


//--------------------- .note.nv.tkinfo           --------------------------
	.section	.note.nv.tkinfo,"",@"SHT_NOTE"
	.sectionflags	@"SHF_NOTE_NV_TKINFO"
	.tkinfo
        /*0018*/ 	.word	0x00000002
        /*0030*/ 	.string	""
        /*0030*/ 	.string	"ptxas"
        /*0030*/ 	.string	"Cuda compilation tools, release 13.0, V13.0.88"
        /*0030*/ 	.string	"Build cuda_13.0.r13.0/compiler.36424714_0"
        /*0030*/ 	.string	"-arch sm_100a -m 64 "



//--------------------- .note.nv.cuinfo           --------------------------
	.section	.note.nv.cuinfo,"",@"SHT_NOTE"
	.sectionflags	@"SHF_NOTE_NV_CUINFO"
        /*0018*/ 	.short	0x0002
        /*001a*/ 	.short	0x0064
        /*001c*/ 	.short	0x0082
	.zero		2


//--------------------- .nv.info                  --------------------------
	.section	.nv.info,"",@"SHT_CUDA_INFO"
	.align	4


	//----- nvinfo : EIATTR_REGCOUNT
	.align		4
        /*0000*/ 	.byte	0x04, 0x2f
        /*0002*/ 	.short	(.L_19 - .L_18)
	.align		4
.L_18:
        /*0004*/ 	.word	index@(_ZN7cutlass13device_kernelINS_4gemm6kernel13GemmUniversalIN4cute5tupleIJiiiiEEENS1_10collective13CollectiveMmaINS1_35MainloopSm100TmaUmmaWarpSpecializedILi6ELi2ELi4ENS5_IJNS4_1CILi2EEENSA_ILi1EEESC_EEEEENS5_IJNSA_ILi128EEESF_NSA_ILi64EEEEEENS_10tfloat32_tENS5_IJlSC_lEEESI_SJ_NS4_8TiledMMAINS4_8MMA_AtomIJNS4_23SM100_MMA_TF32_2x1SM_SSISI_SI_fLi128ELi128ELNS4_4UMMA5MajorE0ELSO_0ELNSN_7ScaleInE0ELSP_0EEEEEENS4_6LayoutINS5_IJSC_SC_SC_EEENS5_IJNSA_ILi0EEESU_SU_EEEEENS5_IJNS4_10UnderscoreESX_SX_EEEEENS4_18SM100_TMA_2SM_LOADENS4_14ComposedLayoutINS4_7SwizzleILi3ELi4ELi3EEENS4_18smem_ptr_flag_bitsILi32EEENSS_INS5_IJNSA_ILi8EEENSA_ILi32EEEEEENS5_IJS17_SC_EEEEEEEvNS4_8identityES10_S1B_vS1C_EENS_8epilogue10collective18CollectiveEpilogueINS1E_23Sm100TmaWarpSpecializedILi4ELi2ELi16ELb1ELb0EEEJNS5_IJSG_SF_SG_EEENS5_IJNSS_ISG_SC_EENSS_INS5_IJNSA_ILi16EEESB_EEENS5_IJSC_SG_EEEEEEEESI_SJ_SI_SJ_NS1E_6fusion15FusionCallbacksIS1I_NS1Q_17LinearCombinationISI_fSI_fLNS_15FloatRoundStyleE2EEES1J_S1P_JEEENS4_5SM1004TMEM4LOAD26SM100_TMEM_LOAD_32dp32b16xENS4_13SM90_TMA_LOADENS11_INS12_ILi2ELi4ELi3EEES15_NSS_INS5_IJS16_S1L_EEENS5_IJS1L_SC_EEEEEEENS4_39AutoVectorizingCopyWithAssumedAlignmentILi128EEENS4_14SM90_TMA_STOREES25_S27_S27_EEEvvEEEEvNT_6ParamsE)
        /*0008*/ 	.word	0x00000060


	//----- nvinfo : EIATTR_FRAME_SIZE
	.align		4
.L_19:
        /*000c*/ 	.byte	0x04, 0x11
        /*000e*/ 	.short	(.L_21 - .L_20)
	.align		4
.L_20:
        /*0010*/ 	.word	index@($__internal_2_$__cuda_sm10x_tcgen05_guardrail_trap_unallocated_columns_being_dealloced)
        /*0014*/ 	.word	0x00000000


	//----- nvinfo : EIATTR_FRAME_SIZE
	.align		4
.L_21:
        /*0018*/ 	.byte	0x04, 0x11
        /*001a*/ 	.short	(.L_23 - .L_22)
	.align		4
.L_22:
        /*001c*/ 	.word	index@($__internal_1_$__cuda_sm10x_tcgen05_guardrail_trap_phase_invalid_during_alloc)
        /*0020*/ 	.word	0x00000000


	//----- nvinfo : EIATTR_FRAME_SIZE
	.align		4
.L_23:
        /*0024*/ 	.byte	0x04, 0x11
        /*0026*/ 	.short	(.L_25 - .L_24)
	.align		4
.L_24:
        /*0028*/ 	.word	index@($__internal_0_$__cuda_sm10x_tcgen05_guardrail_trap_col_being_dealloced_not_returned_by_alloc)
        /*002c*/ 	.word	0x00000000


	//----- nvinfo : EIATTR_FRAME_SIZE
	.align		4
.L_25:
        /*0030*/ 	.byte	0x04, 0x11
        /*0032*/ 	.short	(.L_27 - .L_26)
	.align		4
.L_26:
        /*0034*/ 	.word	index@(_ZN7cutlass13device_kernelINS_4gemm6kernel13GemmUniversalIN4cute5tupleIJiiiiEEENS1_10collective13CollectiveMmaINS1_35MainloopSm100TmaUmmaWarpSpecializedILi6ELi2ELi4ENS5_IJNS4_1CILi2EEENSA_ILi1EEESC_EEEEENS5_IJNSA_ILi128EEESF_NSA_ILi64EEEEEENS_10tfloat32_tENS5_IJlSC_lEEESI_SJ_NS4_8TiledMMAINS4_8MMA_AtomIJNS4_23SM100_MMA_TF32_2x1SM_SSISI_SI_fLi128ELi128ELNS4_4UMMA5MajorE0ELSO_0ELNSN_7ScaleInE0ELSP_0EEEEEENS4_6LayoutINS5_IJSC_SC_SC_EEENS5_IJNSA_ILi0EEESU_SU_EEEEENS5_IJNS4_10UnderscoreESX_SX_EEEEENS4_18SM100_TMA_2SM_LOADENS4_14ComposedLayoutINS4_7SwizzleILi3ELi4ELi3EEENS4_18smem_ptr_flag_bitsILi32EEENSS_INS5_IJNSA_ILi8EEENSA_ILi32EEEEEENS5_IJS17_SC_EEEEEEEvNS4_8identityES10_S1B_vS1C_EENS_8epilogue10collective18CollectiveEpilogueINS1E_23Sm100TmaWarpSpecializedILi4ELi2ELi16ELb1ELb0EEEJNS5_IJSG_SF_SG_EEENS5_IJNSS_ISG_SC_EENSS_INS5_IJNSA_ILi16EEESB_EEENS5_IJSC_SG_EEEEEEEESI_SJ_SI_SJ_NS1E_6fusion15FusionCallbacksIS1I_NS1Q_17LinearCombinationISI_fSI_fLNS_15FloatRoundStyleE2EEES1J_S1P_JEEENS4_5SM1004TMEM4LOAD26SM100_TMEM_LOAD_32dp32b16xENS4_13SM90_TMA_LOADENS11_INS12_ILi2ELi4ELi3EEES15_NSS_INS5_IJS16_S1L_EEENS5_IJS1L_SC_EEEEEEENS4_39AutoVectorizingCopyWithAssumedAlignmentILi128EEENS4_14SM90_TMA_STOREES25_S27_S27_EEEvvEEEEvNT_6ParamsE)
        /*0038*/ 	.word	0x00000000


	//----- nvinfo : EIATTR_MIN_STACK_SIZE
	.align		4
.L_27:
        /*003c*/ 	.byte	0x04, 0x12
        /*003e*/ 	.short	(.L_29 - .L_28)
	.align		4
.L_28:
        /*0040*/ 	.word	index@(_ZN7cutlass13device_kernelINS_4gemm6kernel13GemmUniversalIN4cute5tupleIJiiiiEEENS1_10collective13CollectiveMmaINS1_35MainloopSm100TmaUmmaWarpSpecializedILi6ELi2ELi4ENS5_IJNS4_1CILi2EEENSA_ILi1EEESC_EEEEENS5_IJNSA_ILi128EEESF_NSA_ILi64EEEEEENS_10tfloat32_tENS5_IJlSC_lEEESI_SJ_NS4_8TiledMMAINS4_8MMA_AtomIJNS4_23SM100_MMA_TF32_2x1SM_SSISI_SI_fLi128ELi128ELNS4_4UMMA5MajorE0ELSO_0ELNSN_7ScaleInE0ELSP_0EEEEEENS4_6LayoutINS5_IJSC_SC_SC_EEENS5_IJNSA_ILi0EEESU_SU_EEEEENS5_IJNS4_10UnderscoreESX_SX_EEEEENS4_18SM100_TMA_2SM_LOADENS4_14ComposedLayoutINS4_7SwizzleILi3ELi4ELi3EEENS4_18smem_ptr_flag_bitsILi32EEENSS_INS5_IJNSA_ILi8EEENSA_ILi32EEEEEENS5_IJS17_SC_EEEEEEEvNS4_8identityES10_S1B_vS1C_EENS_8epilogue10collective18CollectiveEpilogueINS1E_23Sm100TmaWarpSpecializedILi4ELi2ELi16ELb1ELb0EEEJNS5_IJSG_SF_SG_EEENS5_IJNSS_ISG_SC_EENSS_INS5_IJNSA_ILi16EEESB_EEENS5_IJSC_SG_EEEEEEEESI_SJ_SI_SJ_NS1E_6fusion15FusionCallbacksIS1I_NS1Q_17LinearCombinationISI_fSI_fLNS_15FloatRoundStyleE2EEES1J_S1P_JEEENS4_5SM1004TMEM4LOAD26SM100_TMEM_LOAD_32dp32b16xENS4_13SM90_TMA_LOADENS11_INS12_ILi2ELi4ELi3EEES15_NSS_INS5_IJS16_S1L_EEENS5_IJS1L_SC_EEEEEEENS4_39AutoVectorizingCopyWithAssumedAlignmentILi128EEENS4_14SM90_TMA_STOREES25_S27_S27_EEEvvEEEEvNT_6ParamsE)
        /*0044*/ 	.word	0x00000000
.L_29:


//--------------------- .nv.compat                --------------------------
	.section	.nv.compat,"",@"SHT_CUDA_COMPAT_INFO"
	.align	4
        /*0000*/ 	.byte	0x02, 0x09, 0x01, 0x00, 0x02, 0x02, 0x02, 0x00, 0x02, 0x05, 0x05, 0x00, 0x03, 0x07, 0x01, 0x01
        /*0010*/ 	.byte	0x02, 0x03, 0x01, 0x00, 0x02, 0x06, 0x01, 0x00, 0x04, 0x0b, 0x08, 0x00, 0x09, 0x00, 0x00, 0x00
        /*0020*/ 	.byte	0x00, 0x00, 0x00, 0x00


//--------------------- .nv.info._ZN7cutlass13device_kernelINS_4gemm6kernel13GemmUniversalIN4cute5tupleIJiiiiEEENS1_10collective13CollectiveMmaINS1_35MainloopSm100TmaUmmaWarpSpecializedILi6ELi2ELi4ENS5_IJNS4_1CILi2EEENSA_ILi1EEESC_EEEEENS5_IJNSA_ILi128EEESF_NSA_ILi64EEEEEENS_10tfloat32_tENS5_IJlSC_lEEESI_SJ_NS4_8TiledMMAINS4_8MMA_AtomIJNS4_23SM100_MMA_TF32_2x1SM_SSISI_SI_fLi128ELi128ELNS4_4UMMA5MajorE0ELSO_0ELNSN_7ScaleInE0ELSP_0EEEEEENS4_6LayoutINS5_IJSC_SC_SC_EEENS5_IJNSA_ILi0EEESU_SU_EEEEENS5_IJNS4_10UnderscoreESX_SX_EEEEENS4_18SM100_TMA_2SM_LOADENS4_14ComposedLayoutINS4_7SwizzleILi3ELi4ELi3EEENS4_18smem_ptr_flag_bitsILi32EEENSS_INS5_IJNSA_ILi8EEENSA_ILi32EEEEEENS5_IJS17_SC_EEEEEEEvNS4_8identityES10_S1B_vS1C_EENS_8epilogue10collective18CollectiveEpilogueINS1E_23Sm100TmaWarpSpecializedILi4ELi2ELi16ELb1ELb0EEEJNS5_IJSG_SF_SG_EEENS5_IJNSS_ISG_SC_EENSS_INS5_IJNSA_ILi16EEESB_EEENS5_IJSC_SG_EEEEEEEESI_SJ_SI_SJ_NS1E_6fusion15FusionCallbacksIS1I_NS1Q_17LinearCombinationISI_fSI_fLNS_15FloatRoundStyleE2EEES1J_S1P_JEEENS4_5SM1004TMEM4LOAD26SM100_TMEM_LOAD_32dp32b16xENS4_13SM90_TMA_LOADENS11_INS12_ILi2ELi4ELi3EEES15_NSS_INS5_IJS16_S1L_EEENS5_IJS1L_SC_EEEEEEENS4_39AutoVectorizingCopyWithAssumedAlignmentILi128EEENS4_14SM90_TMA_STOREES25_S27_S27_EEEvvEEEEvNT_6ParamsE --------------------------
	.section	.nv.info._ZN7cutlass13device_kernelINS_4gemm6kernel13GemmUniversalIN4cute5tupleIJiiiiEEENS1_10collective13CollectiveMmaINS1_35MainloopSm100TmaUmmaWarpSpecializedILi6ELi2ELi4ENS5_IJNS4_1CILi2EEENSA_ILi1EEESC_EEEEENS5_IJNSA_ILi128EEESF_NSA_ILi64EEEEEENS_10tfloat32_tENS5_IJlSC_lEEESI_SJ_NS4_8TiledMMAINS4_8MMA_AtomIJNS4_23SM100_MMA_TF32_2x1SM_SSISI_SI_fLi128ELi128ELNS4_4UMMA5MajorE0ELSO_0ELNSN_7ScaleInE0ELSP_0EEEEEENS4_6LayoutINS5_IJSC_SC_SC_EEENS5_IJNSA_ILi0EEESU_SU_EEEEENS5_IJNS4_10UnderscoreESX_SX_EEEEENS4_18SM100_TMA_2SM_LOADENS4_14ComposedLayoutINS4_7SwizzleILi3ELi4ELi3EEENS4_18smem_ptr_flag_bitsILi32EEENSS_INS5_IJNSA_ILi8EEENSA_ILi32EEEEEENS5_IJS17_SC_EEEEEEEvNS4_8identityES10_S1B_vS1C_EENS_8epilogue10collective18CollectiveEpilogueINS1E_23Sm100TmaWarpSpecializedILi4ELi2ELi16ELb1ELb0EEEJNS5_IJSG_SF_SG_EEENS5_IJNSS_ISG_SC_EENSS_INS5_IJNSA_ILi16EEESB_EEENS5_IJSC_SG_EEEEEEEESI_SJ_SI_SJ_NS1E_6fusion15FusionCallbacksIS1I_NS1Q_17LinearCombinationISI_fSI_fLNS_15FloatRoundStyleE2EEES1J_S1P_JEEENS4_5SM1004TMEM4LOAD26SM100_TMEM_LOAD_32dp32b16xENS4_13SM90_TMA_LOADENS11_INS12_ILi2ELi4ELi3EEES15_NSS_INS5_IJS16_S1L_EEENS5_IJS1L_SC_EEEEEEENS4_39AutoVectorizingCopyWithAssumedAlignmentILi128EEENS4_14SM90_TMA_STOREES25_S27_S27_EEEvvEEEEvNT_6ParamsE,"",@"SHT_CUDA_INFO"
	.sectionflags	@""
	.align	4


	//----- nvinfo : EIATTR_CUDA_API_VERSION
	.align		4
        /*0000*/ 	.byte	0x04, 0x37
        /*0002*/ 	.short	(.L_31 - .L_30)
.L_30:
        /*0004*/ 	.word	0x00000082


	//----- nvinfo : EIATTR_KPARAM_INFO
	.align		4
.L_31:
        /*0008*/ 	.byte	0x04, 0x17
        /*000a*/ 	.short	(.L_33 - .L_32)
.L_32:
        /*000c*/ 	.word	0x00000000
        /*0010*/ 	.short	0x0000
        /*0012*/ 	.short	0x0000
        /*0014*/ 	.byte	0x00, 0xf0, 0x01, 0x20


	//----- nvinfo : EIATTR_AT_ENTRY_FRAGMENTS
	.align		4
.L_33:
        /*0018*/ 	.byte	0x04, 0x4f
        /*001a*/ 	.short	(.L_35 - .L_34)


	//   ....[0]....
.L_34:
        /*001c*/ 	.word	0x00000007


	//----- nvinfo : EIATTR_RESERVED_SMEM_USED
	.align		4
.L_35:
        /*0020*/ 	.byte	0x01, 0x41
	.zero		2


	//----- nvinfo : EIATTR_SPARSE_MMA_MASK
	.align		4
        /*0024*/ 	.byte	0x03, 0x50
        /*0026*/ 	.short	0x0000


	//----- nvinfo : EIATTR_TCGEN05_2CTA_USED
	.align		4
        /*0028*/ 	.byte	0x01, 0x52
	.zero		2


	//----- nvinfo : EIATTR_MAXREG_COUNT
	.align		4
        /*002c*/ 	.byte	0x03, 0x1b
        /*002e*/ 	.short	0x00ff


	//----- nvinfo : EIATTR_NUM_BARRIERS
	.align		4
        /*0030*/ 	.byte	0x02, 0x4c
        /*0032*/ 	.byte	0x07
	.zero		1


	//----- nvinfo : EIATTR_EXTERNS
	.align		4
        /*0034*/ 	.byte	0x04, 0x0f
        /*0036*/ 	.short	(.L_37 - .L_36)


	//   ....[0]....
	.align		4
.L_36:
        /*0038*/ 	.word	index@(__assertfail)


	//----- nvinfo : EIATTR_MERCURY_ISA_VERSION
	.align		4
.L_37:
        /*003c*/ 	.byte	0x03, 0x5f
        /*003e*/ 	.short	0x0101


	//----- nvinfo : EIATTR_INT_WARP_WIDE_INSTR_OFFSETS
	.align		4
        /*0040*/ 	.byte	0x04, 0x31
        /*0042*/ 	.short	(.L_39 - .L_38)


	//   ....[0]....
.L_38:
        /*0044*/ 	.word	0x00000d50


	//   ....[1]....
        /*0048*/ 	.word	0x00000df0


	//   ....[2]....
        /*004c*/ 	.word	0x00002280


	//   ....[3]....
        /*0050*/ 	.word	0x00004440


	//   ....[4]....
        /*0054*/ 	.word	0x00004460


	//   ....[5]....
        /*0058*/ 	.word	0x00004490


	//   ....[6]....
        /*005c*/ 	.word	0x00004dd0


	//   ....[7]....
        /*0060*/ 	.word	0x00004df0


	//   ....[8]....
        /*0064*/ 	.word	0x00004ee0


	//   ....[9]....
        /*0068*/ 	.word	0x00004fa0


	//   ....[10]....
        /*006c*/ 	.word	0x00004fc0


	//   ....[11]....
        /*0070*/ 	.word	0x000050b0


	//   ....[12]....
        /*0074*/ 	.word	0x00005180


	//   ....[13]....
        /*0078*/ 	.word	0x000051a0


	//   ....[14]....
        /*007c*/ 	.word	0x000052d0


	//   ....[15]....
        /*0080*/ 	.word	0x00005450


	//   ....[16]....
        /*0084*/ 	.word	0x00005460


	//   ....[17]....
        /*0088*/ 	.word	0x000055f0


	//----- nvinfo : EIATTR_COOP_GROUP_MASK_REGIDS
	.align		4
.L_39:
        /*008c*/ 	.byte	0x04, 0x29
        /*008e*/ 	.short	(.L_41 - .L_40)


	//   ....[0]....
.L_40:
        /*0090*/ 	.word	0xffffffff


	//   ....[1]....
        /*0094*/ 	.word	0xffffffff


	//   ....[2]....
        /*0098*/ 	.word	0xffffffff


	//   ....[3]....
        /*009c*/ 	.word	0xffffffff


	//   ....[4]....
        /*00a0*/ 	.word	0xffffffff


	//   ....[5]....
        /*00a4*/ 	.word	0xffffffff


	//   ....[6]....
        /*00a8*/ 	.word	0xffffffff


	//   ....[7]....
        /*00ac*/ 	.word	0xffffffff


	//   ....[8]....
        /*00b0*/ 	.word	0xffffffff


	//   ....[9]....
        /*00b4*/ 	.word	0xffffffff


	//   ....[10]....
        /*00b8*/ 	.word	0xffffffff


	//   ....[11]....
        /*00bc*/ 	.word	0xffffffff


	//   ....[12]....
        /*00c0*/ 	.word	0xffffffff


	//   ....[13]....
        /*00c4*/ 	.word	0xffffffff


	//----- nvinfo : EIATTR_COOP_GROUP_INSTR_OFFSETS
	.align		4
.L_41:
        /*00c8*/ 	.byte	0x04, 0x28
        /*00ca*/ 	.short	(.L_43 - .L_42)


	//   ....[0]....
.L_42:
        /*00cc*/ 	.word	0x000000c0


	//   ....[1]....
        /*00d0*/ 	.word	0x00000500


	//   ....[2]....
        /*00d4*/ 	.word	0x000006c0


	//   ....[3]....
        /*00d8*/ 	.word	0x00000850


	//   ....[4]....
        /*00dc*/ 	.word	0x00000940


	//   ....[5]....
        /*00e0*/ 	.word	0x00000aa0


	//   ....[6]....
        /*00e4*/ 	.word	0x00000c30


	//   ....[7]....
        /*00e8*/ 	.word	0x00000e70


	//   ....[8]....
        /*00ec*/ 	.word	0x00002160


	//   ....[9]....
        /*00f0*/ 	.word	0x00003060


	//   ....[10]....
        /*00f4*/ 	.word	0x00003530


	//   ....[11]....
        /*00f8*/ 	.word	0x00003560


	//   ....[12]....
        /*00fc*/ 	.word	0x00004340


	//   ....[13]....
        /*0100*/ 	.word	0x00004550


	//----- nvinfo : EIATTR_VRC_CTA_INIT_COUNT
	.align		4
.L_43:
        /*0104*/ 	.byte	0x02, 0x4a
        /*0106*/ 	.byte	0x80
	.zero		1


	//----- nvinfo : EIATTR_SYSCALL_OFFSETS
	.align		4
        /*0108*/ 	.byte	0x04, 0x46
        /*010a*/ 	.short	(.L_45 - .L_44)


	//   ....[0]....
.L_44:
        /*010c*/ 	.word	0x000060e0


	//   ....[1]....
        /*0110*/ 	.word	0x000061d0


	//   ....[2]....
        /*0114*/ 	.word	0x00006940


	//   ....[3]....
        /*0118*/ 	.word	0x00007300


	//   ....[4]....
        /*011c*/ 	.word	0x00007ca0


	//   ....[5]....
        /*0120*/ 	.word	0x00008640


	//----- nvinfo : EIATTR_MBARRIER_INSTR_OFFSETS
	.align		4
.L_45:
        /*0124*/ 	.byte	0x04, 0x39
        /*0126*/ 	.short	(.L_47 - .L_46)


	//   ....[0]....
.L_46:
        /*0128*/ 	.word	0x000005f0
        /*012c*/ 	.word	0x000000ff
        /*0130*/ 	.word	0x00000000
        /*0134*/ 	.short	0x0100
        /*0136*/ 	.byte	0x08
	.zero		1


	//   ....[1]....
        /*0138*/ 	.word	0x00000600
        /*013c*/ 	.word	0x000000ff
        /*0140*/ 	.word	0x00000030
        /*0144*/ 	.short	0x0100
        /*0146*/ 	.byte	0x08
	.zero		1


	//   ....[2]....
        /*0148*/ 	.word	0x00000610
        /*014c*/ 	.word	0x000000ff
        /*0150*/ 	.word	0x00000008
        /*0154*/ 	.short	0x0100
        /*0156*/ 	.byte	0x08
	.zero		1


	//   ....[3]....
        /*0158*/ 	.word	0x00000620
        /*015c*/ 	.word	0x000000ff
        /*0160*/ 	.word	0x00000038
        /*0164*/ 	.short	0x0100
        /*0166*/ 	.byte	0x08
	.zero		1


	//   ....[4]....
        /*0168*/ 	.word	0x00000630
        /*016c*/ 	.word	0x000000ff
        /*0170*/ 	.word	0x00000010
        /*0174*/ 	.short	0x0100
        /*0176*/ 	.byte	0x08
	.zero		1


	//   ....[5]....
        /*0178*/ 	.word	0x00000640
        /*017c*/ 	.word	0x000000ff
        /*0180*/ 	.word	0x00000040
        /*0184*/ 	.short	0x0100
        /*0186*/ 	.byte	0x08
	.zero		1


	//   ....[6]....
        /*0188*/ 	.word	0x00000650
        /*018c*/ 	.word	0x000000ff
        /*0190*/ 	.word	0x00000018
        /*0194*/ 	.short	0x0100
        /*0196*/ 	.byte	0x08
	.zero		1


	//   ....[7]....
        /*0198*/ 	.word	0x00000660
        /*019c*/ 	.word	0x000000ff
        /*01a0*/ 	.word	0x00000048
        /*01a4*/ 	.short	0x0100
        /*01a6*/ 	.byte	0x08
	.zero		1


	//   ....[8]....
        /*01a8*/ 	.word	0x00000670
        /*01ac*/ 	.word	0x000000ff
        /*01b0*/ 	.word	0x00000020
        /*01b4*/ 	.short	0x0100
        /*01b6*/ 	.byte	0x08
	.zero		1


	//   ....[9]....
        /*01b8*/ 	.word	0x00000680
        /*01bc*/ 	.word	0x000000ff
        /*01c0*/ 	.word	0x00000050
        /*01c4*/ 	.short	0x0100
        /*01c6*/ 	.byte	0x08
	.zero		1


	//   ....[10]....
        /*01c8*/ 	.word	0x00000690
        /*01cc*/ 	.word	0x000000ff
        /*01d0*/ 	.word	0x00000028
        /*01d4*/ 	.short	0x0100
        /*01d6*/ 	.byte	0x08
	.zero		1


	//   ....[11]....
        /*01d8*/ 	.word	0x000006a0
        /*01dc*/ 	.word	0x000000ff
        /*01e0*/ 	.word	0x00000058
        /*01e4*/ 	.short	0x0100
        /*01e6*/ 	.byte	0x08
	.zero		1


	//   ....[12]....
        /*01e8*/ 	.word	0x000007c0
        /*01ec*/ 	.word	0x000000ff
        /*01f0*/ 	.word	0x00000060
        /*01f4*/ 	.short	0x0100
        /*01f6*/ 	.byte	0x09
	.zero		1


	//   ....[13]....
        /*01f8*/ 	.word	0x000007d0
        /*01fc*/ 	.word	0x000000ff
        /*0200*/ 	.word	0x00000080
        /*0204*/ 	.short	0x0100
        /*0206*/ 	.byte	0x09
	.zero		1


	//   ....[14]....
        /*0208*/ 	.word	0x000007e0
        /*020c*/ 	.word	0x000000ff
        /*0210*/ 	.word	0x00000068
        /*0214*/ 	.short	0x0100
        /*0216*/ 	.byte	0x09
	.zero		1


	//   ....[15]....
        /*0218*/ 	.word	0x000007f0
        /*021c*/ 	.word	0x000000ff
        /*0220*/ 	.word	0x00000088
        /*0224*/ 	.short	0x0100
        /*0226*/ 	.byte	0x09
	.zero		1


	//   ....[16]....
        /*0228*/ 	.word	0x00000800
        /*022c*/ 	.word	0x000000ff
        /*0230*/ 	.word	0x00000070
        /*0234*/ 	.short	0x0100
        /*0236*/ 	.byte	0x09
	.zero		1


	//   ....[17]....
        /*0238*/ 	.word	0x00000810
        /*023c*/ 	.word	0x000000ff
        /*0240*/ 	.word	0x00000090
        /*0244*/ 	.short	0x0100
        /*0246*/ 	.byte	0x09
	.zero		1


	//   ....[18]....
        /*0248*/ 	.word	0x00000820
        /*024c*/ 	.word	0x000000ff
        /*0250*/ 	.word	0x00000078
        /*0254*/ 	.short	0x0100
        /*0256*/ 	.byte	0x09
	.zero		1


	//   ....[19]....
        /*0258*/ 	.word	0x00000830
        /*025c*/ 	.word	0x000000ff
        /*0260*/ 	.word	0x00000098
        /*0264*/ 	.short	0x0100
        /*0266*/ 	.byte	0x09
	.zero		1


	//   ....[20]....
        /*0268*/ 	.word	0x00000910
        /*026c*/ 	.word	0x000000ff
        /*0270*/ 	.word	0x000000a0
        /*0274*/ 	.short	0x0100
        /*0276*/ 	.byte	0x08
	.zero		1


	//   ....[21]....
        /*0278*/ 	.word	0x00000920
        /*027c*/ 	.word	0x000000ff
        /*0280*/ 	.word	0x000000a8
        /*0284*/ 	.short	0x0100
        /*0286*/ 	.byte	0x08
	.zero		1


	//   ....[22]....
        /*0288*/ 	.word	0x00000a50
        /*028c*/ 	.word	0x000000ff
        /*0290*/ 	.word	0x000000b0
        /*0294*/ 	.short	0x0100
        /*0296*/ 	.byte	0x08
	.zero		1


	//   ....[23]....
        /*0298*/ 	.word	0x00000a60
        /*029c*/ 	.word	0x000000ff
        /*02a0*/ 	.word	0x000000c0
        /*02a4*/ 	.short	0x0100
        /*02a6*/ 	.byte	0x08
	.zero		1


	//   ....[24]....
        /*02a8*/ 	.word	0x00000a70
        /*02ac*/ 	.word	0x000000ff
        /*02b0*/ 	.word	0x000000b8
        /*02b4*/ 	.short	0x0100
        /*02b6*/ 	.byte	0x08
	.zero		1


	//   ....[25]....
        /*02b8*/ 	.word	0x00000a80
        /*02bc*/ 	.word	0x000000ff
        /*02c0*/ 	.word	0x000000c8
        /*02c4*/ 	.short	0x0100
        /*02c6*/ 	.byte	0x08
	.zero		1


	//   ....[26]....
        /*02c8*/ 	.word	0x00000ba0
        /*02cc*/ 	.word	0x000000ff
        /*02d0*/ 	.word	0x000000d0
        /*02d4*/ 	.short	0x0100
        /*02d6*/ 	.byte	0x09
	.zero		1


	//   ....[27]....
        /*02d8*/ 	.word	0x00000bb0
        /*02dc*/ 	.word	0x000000ff
        /*02e0*/ 	.word	0x000000f0
        /*02e4*/ 	.short	0x0100
        /*02e6*/ 	.byte	0x09
	.zero		1


	//   ....[28]....
        /*02e8*/ 	.word	0x00000bc0
        /*02ec*/ 	.word	0x000000ff
        /*02f0*/ 	.word	0x000000d8
        /*02f4*/ 	.short	0x0100
        /*02f6*/ 	.byte	0x09
	.zero		1


	//   ....[29]....
        /*02f8*/ 	.word	0x00000bd0
        /*02fc*/ 	.word	0x000000ff
        /*0300*/ 	.word	0x000000f8
        /*0304*/ 	.short	0x0100
        /*0306*/ 	.byte	0x09
	.zero		1


	//   ....[30]....
        /*0308*/ 	.word	0x00000be0
        /*030c*/ 	.word	0x000000ff
        /*0310*/ 	.word	0x000000e0
        /*0314*/ 	.short	0x0100
        /*0316*/ 	.byte	0x09
	.zero		1


	//   ....[31]....
        /*0318*/ 	.word	0x00000bf0
        /*031c*/ 	.word	0x000000ff
        /*0320*/ 	.word	0x00000100
        /*0324*/ 	.short	0x0100
        /*0326*/ 	.byte	0x09
	.zero		1


	//   ....[32]....
        /*0328*/ 	.word	0x00000c00
        /*032c*/ 	.word	0x000000ff
        /*0330*/ 	.word	0x000000e8
        /*0334*/ 	.short	0x0100
        /*0336*/ 	.byte	0x09
	.zero		1


	//   ....[33]....
        /*0338*/ 	.word	0x00000c10
        /*033c*/ 	.word	0x000000ff
        /*0340*/ 	.word	0x00000108
        /*0344*/ 	.short	0x0100
        /*0346*/ 	.byte	0x09
	.zero		1


	//   ....[34]....
        /*0348*/ 	.word	0x00000d00
        /*034c*/ 	.word	0x000000ff
        /*0350*/ 	.word	0x00000110
        /*0354*/ 	.short	0x0100
        /*0356*/ 	.byte	0x08
	.zero		1


	//   ....[35]....
        /*0358*/ 	.word	0x00000d10
        /*035c*/ 	.word	0x000000ff
        /*0360*/ 	.word	0x00000120
        /*0364*/ 	.short	0x0100
        /*0366*/ 	.byte	0x08
	.zero		1


	//   ....[36]....
        /*0368*/ 	.word	0x00000d20
        /*036c*/ 	.word	0x000000ff
        /*0370*/ 	.word	0x00000118
        /*0374*/ 	.short	0x0100
        /*0376*/ 	.byte	0x08
	.zero		1


	//   ....[37]....
        /*0378*/ 	.word	0x00000d30
        /*037c*/ 	.word	0x000000ff
        /*0380*/ 	.word	0x00000128
        /*0384*/ 	.short	0x0100
        /*0386*/ 	.byte	0x08
	.zero		1


	//   ....[38]....
        /*0388*/ 	.word	0x00000e20
        /*038c*/ 	.word	0x000000ff
        /*0390*/ 	.word	0x00000130
        /*0394*/ 	.short	0x0100
        /*0396*/ 	.byte	0x07
	.zero		1


	//   ....[39]....
        /*0398*/ 	.word	0x00001830
        /*039c*/ 	.word	0x00000003
        /*03a0*/ 	.word	0x00000120
        /*03a4*/ 	.short	0x010a
        /*03a6*/ 	.byte	0xff
	.zero		1


	//   ....[40]....
        /*03a8*/ 	.word	0x00001860
        /*03ac*/ 	.word	0x00000003
        /*03b0*/ 	.word	0x00000110
        /*03b4*/ 	.short	0x0101
        /*03b6*/ 	.byte	0xff
	.zero		1


	//   ....[41]....
        /*03b8*/ 	.word	0x00001960
        /*03bc*/ 	.word	0x000000ff
        /*03c0*/ 	.word	0x00000030
        /*03c4*/ 	.short	0x010a
        /*03c6*/ 	.byte	0x08
	.zero		1


	//   ....[42]....
        /*03c8*/ 	.word	0x00001a20
        /*03cc*/ 	.word	0x000000ff
        /*03d0*/ 	.word	0x00000030
        /*03d4*/ 	.short	0x010a
        /*03d6*/ 	.byte	0x21
	.zero		1


	//   ....[43]....
        /*03d8*/ 	.word	0x00001bd0
        /*03dc*/ 	.word	0x000000ff
        /*03e0*/ 	.word	0x00000030
        /*03e4*/ 	.short	0x010a
        /*03e6*/ 	.byte	0x08
	.zero		1


	//   ....[44]....
        /*03e8*/ 	.word	0x00001d80
        /*03ec*/ 	.word	0x000000ff
        /*03f0*/ 	.word	0x000000a8
        /*03f4*/ 	.short	0x0101
        /*03f6*/ 	.byte	0x06
	.zero		1


	//   ....[45]....
        /*03f8*/ 	.word	0x00001da0
        /*03fc*/ 	.word	0x000000ff
        /*0400*/ 	.word	0x00000030
        /*0404*/ 	.short	0x010a
        /*0406*/ 	.byte	0x08
	.zero		1


	//   ....[46]....
        /*0408*/ 	.word	0x00001e20
        /*040c*/ 	.word	0x000000ff
        /*0410*/ 	.word	0x00000030
        /*0414*/ 	.short	0x010a
        /*0416*/ 	.byte	0x21
	.zero		1


	//   ....[47]....
        /*0418*/ 	.word	0x00001fb0
        /*041c*/ 	.word	0x000000ff
        /*0420*/ 	.word	0x00000030
        /*0424*/ 	.short	0x010a
        /*0426*/ 	.byte	0x08
	.zero		1


	//   ....[48]....
        /*0428*/ 	.word	0x00002190
        /*042c*/ 	.word	0x00000002
        /*0430*/ 	.word	0x000000b0
        /*0434*/ 	.short	0x010a
        /*0436*/ 	.byte	0xff
	.zero		1


	//   ....[49]....
        /*0438*/ 	.word	0x00002250
        /*043c*/ 	.word	0x00000002
        /*0440*/ 	.word	0x00000000
        /*0444*/ 	.short	0x0101
        /*0446*/ 	.byte	0xff
	.zero		1


	//   ....[50]....
        /*0448*/ 	.word	0x000027b0
        /*044c*/ 	.word	0x000000ff
        /*0450*/ 	.word	0x00000000
        /*0454*/ 	.short	0x010a
        /*0456*/ 	.byte	0x04
	.zero		1


	//   ....[51]....
        /*0458*/ 	.word	0x00002840
        /*045c*/ 	.word	0x000000ff
        /*0460*/ 	.word	0x00000000
        /*0464*/ 	.short	0x010a
        /*0466*/ 	.byte	0x04
	.zero		1


	//   ....[52]....
        /*0468*/ 	.word	0x000028d0
        /*046c*/ 	.word	0x000000ff
        /*0470*/ 	.word	0x00000000
        /*0474*/ 	.short	0x010a
        /*0476*/ 	.byte	0x04
	.zero		1


	//   ....[53]....
        /*0478*/ 	.word	0x00002960
        /*047c*/ 	.word	0x000000ff
        /*0480*/ 	.word	0x00000000
        /*0484*/ 	.short	0x010a
        /*0486*/ 	.byte	0x04
	.zero		1


	//   ....[54]....
        /*0488*/ 	.word	0x000029f0
        /*048c*/ 	.word	0x000000ff
        /*0490*/ 	.word	0x00000000
        /*0494*/ 	.short	0x010a
        /*0496*/ 	.byte	0x04
	.zero		1


	//   ....[55]....
        /*0498*/ 	.word	0x00002a90
        /*049c*/ 	.word	0x00000000
        /*04a0*/ 	.word	0x00000000
        /*04a4*/ 	.short	0x010a
        /*04a6*/ 	.byte	0xff
	.zero		1


	//   ....[56]....
        /*04a8*/ 	.word	0x00002bc0
        /*04ac*/ 	.word	0x00000000
        /*04b0*/ 	.word	0x00000110
        /*04b4*/ 	.short	0x010a
        /*04b6*/ 	.byte	0xff
	.zero		1


	//   ....[57]....
        /*04b8*/ 	.word	0x00002c30
        /*04bc*/ 	.word	0x00000004
        /*04c0*/ 	.word	0x00000000
        /*04c4*/ 	.short	0x0101
        /*04c6*/ 	.byte	0xff
	.zero		1


	//   ....[58]....
        /*04c8*/ 	.word	0x00002c50
        /*04cc*/ 	.word	0x000000ff
        /*04d0*/ 	.word	0x000000c0
        /*04d4*/ 	.short	0x010a
        /*04d6*/ 	.byte	0x05
	.zero		1


	//   ....[59]....
        /*04d8*/ 	.word	0x00002d70
        /*04dc*/ 	.word	0x00000000
        /*04e0*/ 	.word	0x000000b0
        /*04e4*/ 	.short	0x010a
        /*04e6*/ 	.byte	0xff
	.zero		1


	//   ....[60]....
        /*04e8*/ 	.word	0x00002e70
        /*04ec*/ 	.word	0x00000000
        /*04f0*/ 	.word	0x00000000
        /*04f4*/ 	.short	0x0101
        /*04f6*/ 	.byte	0xff
	.zero		1


	//   ....[61]....
        /*04f8*/ 	.word	0x00002f00
        /*04fc*/ 	.word	0x000000ff
        /*0500*/ 	.word	0x000000c0
        /*0504*/ 	.short	0x0106
        /*0506*/ 	.byte	0x05
	.zero		1


	//   ....[62]....
        /*0508*/ 	.word	0x00002f20
        /*050c*/ 	.word	0x000000ff
        /*0510*/ 	.word	0x000000c0
        /*0514*/ 	.short	0x010a
        /*0516*/ 	.byte	0x05
	.zero		1


	//   ....[63]....
        /*0518*/ 	.word	0x00002fb0
        /*051c*/ 	.word	0x000000ff
        /*0520*/ 	.word	0x000000c0
        /*0524*/ 	.short	0x0106
        /*0526*/ 	.byte	0x04
	.zero		1


	//   ....[64]....
        /*0528*/ 	.word	0x00002ff0
        /*052c*/ 	.word	0x00000000
        /*0530*/ 	.word	0x000000c0
        /*0534*/ 	.short	0x010a
        /*0536*/ 	.byte	0xff
	.zero		1


	//   ....[65]....
        /*0538*/ 	.word	0x00003230
        /*053c*/ 	.word	0x000000ff
        /*0540*/ 	.word	0x00000008
        /*0544*/ 	.short	0x010a
        /*0546*/ 	.byte	0x06
	.zero		1


	//   ....[66]....
        /*0548*/ 	.word	0x00003250
        /*054c*/ 	.word	0x000000ff
        /*0550*/ 	.word	0x00000008
        /*0554*/ 	.short	0x010a
        /*0556*/ 	.byte	0x06
	.zero		1


	//   ....[67]....
        /*0558*/ 	.word	0x000033e0
        /*055c*/ 	.word	0x000000ff
        /*0560*/ 	.word	0x00000008
        /*0564*/ 	.short	0x010a
        /*0566*/ 	.byte	0x06
	.zero		1


	//   ....[68]....
        /*0568*/ 	.word	0x00003400
        /*056c*/ 	.word	0x000000ff
        /*0570*/ 	.word	0x00000008
        /*0574*/ 	.short	0x010a
        /*0576*/ 	.byte	0x06
	.zero		1


	//   ....[69]....
        /*0578*/ 	.word	0x000034c0
        /*057c*/ 	.word	0x000000ff
        /*0580*/ 	.word	0x00000000
        /*0584*/ 	.short	0x0101
        /*0586*/ 	.byte	0x07
	.zero		1


	//   ....[70]....
        /*0588*/ 	.word	0x00003880
        /*058c*/ 	.word	0x00000000
        /*0590*/ 	.word	0x000000b0
        /*0594*/ 	.short	0x010a
        /*0596*/ 	.byte	0xff
	.zero		1


	//   ....[71]....
        /*0598*/ 	.word	0x00003940
        /*059c*/ 	.word	0x00000000
        /*05a0*/ 	.word	0x00000000
        /*05a4*/ 	.short	0x0101
        /*05a6*/ 	.byte	0xff
	.zero		1


	//   ....[72]....
        /*05a8*/ 	.word	0x000039f0
        /*05ac*/ 	.word	0x000000ff
        /*05b0*/ 	.word	0x00000000
        /*05b4*/ 	.short	0x010a
        /*05b6*/ 	.byte	0x09
	.zero		1


	//   ....[73]....
        /*05b8*/ 	.word	0x00003a10
        /*05bc*/ 	.word	0x000000ff
        /*05c0*/ 	.word	0x000000f0
        /*05c4*/ 	.short	0x010a
        /*05c6*/ 	.byte	0x08
	.zero		1


	//   ....[74]....
        /*05c8*/ 	.word	0x00003ac0
        /*05cc*/ 	.word	0x000000ff
        /*05d0*/ 	.word	0x00000000
        /*05d4*/ 	.short	0x010a
        /*05d6*/ 	.byte	0x0e
	.zero		1


	//   ....[75]....
        /*05d8*/ 	.word	0x00003bf0
        /*05dc*/ 	.word	0x000000ff
        /*05e0*/ 	.word	0x00000000
        /*05e4*/ 	.short	0x010a
        /*05e6*/ 	.byte	0x26
	.zero		1


	//   ....[76]....
        /*05e8*/ 	.word	0x00004030
        /*05ec*/ 	.word	0x000000ff
        /*05f0*/ 	.word	0x00000000
        /*05f4*/ 	.short	0x010a
        /*05f6*/ 	.byte	0x08
	.zero		1


	//   ....[77]....
        /*05f8*/ 	.word	0x000040c0
        /*05fc*/ 	.word	0x000000ff
        /*0600*/ 	.word	0x00000000
        /*0604*/ 	.short	0x010a
        /*0606*/ 	.byte	0x08
	.zero		1


	//   ....[78]....
        /*0608*/ 	.word	0x00004150
        /*060c*/ 	.word	0x000000ff
        /*0610*/ 	.word	0x00000000
        /*0614*/ 	.short	0x010a
        /*0616*/ 	.byte	0x08
	.zero		1


	//   ....[79]....
        /*0618*/ 	.word	0x000041f0
        /*061c*/ 	.word	0x00000000
        /*0620*/ 	.word	0x00000000
        /*0624*/ 	.short	0x010a
        /*0626*/ 	.byte	0xff
	.zero		1


	//   ....[80]....
        /*0628*/ 	.word	0x00004230
        /*062c*/ 	.word	0x00000000
        /*0630*/ 	.word	0x00000000
        /*0634*/ 	.short	0x010a
        /*0636*/ 	.byte	0xff
	.zero		1


	//   ....[81]....
        /*0638*/ 	.word	0x000042a0
        /*063c*/ 	.word	0x000000ff
        /*0640*/ 	.word	0x00000000
        /*0644*/ 	.short	0x0101
        /*0646*/ 	.byte	0x05
	.zero		1


	//   ....[82]....
        /*0648*/ 	.word	0x000042e0
        /*064c*/ 	.word	0x000000ff
        /*0650*/ 	.word	0x00000130
        /*0654*/ 	.short	0x010a
        /*0656*/ 	.byte	0x07
	.zero		1


	//   ....[83]....
        /*0658*/ 	.word	0x00004330
        /*065c*/ 	.word	0x000000ff
        /*0660*/ 	.word	0x00000000
        /*0664*/ 	.short	0x0101
        /*0666*/ 	.byte	0x05
	.zero		1


	//   ....[84]....
        /*0668*/ 	.word	0x00004780
        /*066c*/ 	.word	0x00000000
        /*0670*/ 	.word	0x000000b0
        /*0674*/ 	.short	0x010a
        /*0676*/ 	.byte	0xff
	.zero		1


	//   ....[85]....
        /*0678*/ 	.word	0x00004840
        /*067c*/ 	.word	0x00000000
        /*0680*/ 	.word	0x00000000
        /*0684*/ 	.short	0x0101
        /*0686*/ 	.byte	0xff
	.zero		1


	//   ....[86]....
        /*0688*/ 	.word	0x00004b60
        /*068c*/ 	.word	0x000000ff
        /*0690*/ 	.word	0x000000a8
        /*0694*/ 	.short	0x010a
        /*0696*/ 	.byte	0x07
	.zero		1


	//   ....[87]....
        /*0698*/ 	.word	0x00004d50
        /*069c*/ 	.word	0x000000ff
        /*06a0*/ 	.word	0x00000080
        /*06a4*/ 	.short	0x010a
        /*06a6*/ 	.byte	0x07
	.zero		1


	//   ....[88]....
        /*06a8*/ 	.word	0x00004f40
        /*06ac*/ 	.word	0x000000ff
        /*06b0*/ 	.word	0x00000060
        /*06b4*/ 	.short	0x010b
        /*06b6*/ 	.byte	0x07
	.zero		1


	//   ....[89]....
        /*06b8*/ 	.word	0x00004f50
        /*06bc*/ 	.word	0x000000ff
        /*06c0*/ 	.word	0x00000000
        /*06c4*/ 	.short	0x0101
        /*06c6*/ 	.byte	0x0e
	.zero		1


	//   ....[90]....
        /*06c8*/ 	.word	0x00004f70
        /*06cc*/ 	.word	0x000000ff
        /*06d0*/ 	.word	0x00000088
        /*06d4*/ 	.short	0x010a
        /*06d6*/ 	.byte	0x07
	.zero		1


	//   ....[91]....
        /*06d8*/ 	.word	0x00005120
        /*06dc*/ 	.word	0x000000ff
        /*06e0*/ 	.word	0x00000068
        /*06e4*/ 	.short	0x010b
        /*06e6*/ 	.byte	0x07
	.zero		1


	//   ....[92]....
        /*06e8*/ 	.word	0x00005130
        /*06ec*/ 	.word	0x000000ff
        /*06f0*/ 	.word	0x00000000
        /*06f4*/ 	.short	0x0101
        /*06f6*/ 	.byte	0x0e
	.zero		1


	//   ....[93]....
        /*06f8*/ 	.word	0x00005140
        /*06fc*/ 	.word	0x000000ff
        /*0700*/ 	.word	0x00000090
        /*0704*/ 	.short	0x010a
        /*0706*/ 	.byte	0x07
	.zero		1


	//   ....[94]....
        /*0708*/ 	.word	0x00005370
        /*070c*/ 	.word	0x000000ff
        /*0710*/ 	.word	0x00000070
        /*0714*/ 	.short	0x010b
        /*0716*/ 	.byte	0x07
	.zero		1


	//   ....[95]....
        /*0718*/ 	.word	0x000053e0
        /*071c*/ 	.word	0x000000ff
        /*0720*/ 	.word	0x00000000
        /*0724*/ 	.short	0x0101
        /*0726*/ 	.byte	0x0e
	.zero		1


	//   ....[96]....
        /*0728*/ 	.word	0x00005420
        /*072c*/ 	.word	0x000000ff
        /*0730*/ 	.word	0x00000098
        /*0734*/ 	.short	0x010a
        /*0736*/ 	.byte	0x07
	.zero		1


	//   ....[97]....
        /*0738*/ 	.word	0x00005650
        /*073c*/ 	.word	0x000000ff
        /*0740*/ 	.word	0x00000078
        /*0744*/ 	.short	0x010b
        /*0746*/ 	.byte	0x07
	.zero		1


	//   ....[98]....
        /*0748*/ 	.word	0x00005670
        /*074c*/ 	.word	0x000000ff
        /*0750*/ 	.word	0x00000000
        /*0754*/ 	.short	0x0101
        /*0756*/ 	.byte	0x0d
	.zero		1


	//   ....[99]....
        /*0758*/ 	.word	0x000056a0
        /*075c*/ 	.word	0x000000ff
        /*0760*/ 	.word	0x00000080
        /*0764*/ 	.short	0x010a
        /*0766*/ 	.byte	0x07
	.zero		1


	//   ....[100]....
        /*0768*/ 	.word	0x000056c0
        /*076c*/ 	.word	0x000000ff
        /*0770*/ 	.word	0x00000088
        /*0774*/ 	.short	0x010a
        /*0776*/ 	.byte	0x07
	.zero		1


	//   ....[101]....
        /*0778*/ 	.word	0x000056e0
        /*077c*/ 	.word	0x000000ff
        /*0780*/ 	.word	0x00000090
        /*0784*/ 	.short	0x010a
        /*0786*/ 	.byte	0x07
	.zero		1


	//   ....[102]....
        /*0788*/ 	.word	0x00005720
        /*078c*/ 	.word	0x00000000
        /*0790*/ 	.word	0x00000098
        /*0794*/ 	.short	0x010a
        /*0796*/ 	.byte	0xff
	.zero		1


	//   ....[103]....
        /*0798*/ 	.word	0x00005aa0
        /*079c*/ 	.word	0x00000000
        /*07a0*/ 	.word	0x000000b0
        /*07a4*/ 	.short	0x010a
        /*07a6*/ 	.byte	0xff
	.zero		1


	//   ....[104]....
        /*07a8*/ 	.word	0x00005bb0
        /*07ac*/ 	.word	0x00000000
        /*07b0*/ 	.word	0x00000000
        /*07b4*/ 	.short	0x0101
        /*07b6*/ 	.byte	0xff
	.zero		1


	//   ....[105]....
        /*07b8*/ 	.word	0x00006600
        /*07bc*/ 	.word	0x000000ff
        /*07c0*/ 	.word	0x00000060
        /*07c4*/ 	.short	0x010a
        /*07c6*/ 	.byte	0x30
	.zero		1


	//   ....[106]....
        /*07c8*/ 	.word	0x00006640
        /*07cc*/ 	.word	0x00000058
        /*07d0*/ 	.word	0x000000d0
        /*07d4*/ 	.short	0x010a
        /*07d6*/ 	.byte	0xff
	.zero		1


	//   ....[107]....
        /*07d8*/ 	.word	0x00006730
        /*07dc*/ 	.word	0x000000ff
        /*07e0*/ 	.word	0x00000060
        /*07e4*/ 	.short	0x010a
        /*07e6*/ 	.byte	0x30
	.zero		1


	//   ....[108]....
        /*07e8*/ 	.word	0x00006820
        /*07ec*/ 	.word	0x00000058
        /*07f0*/ 	.word	0x000000d0
        /*07f4*/ 	.short	0x010a
        /*07f6*/ 	.byte	0xff
	.zero		1


	//   ....[109]....
        /*07f8*/ 	.word	0x00007030
        /*07fc*/ 	.word	0x00000000
        /*0800*/ 	.word	0x00000000
        /*0804*/ 	.short	0x0101
        /*0806*/ 	.byte	0xff
	.zero		1


	//   ....[110]....
        /*0808*/ 	.word	0x00007040
        /*080c*/ 	.word	0x00000003
        /*0810*/ 	.word	0x00000060
        /*0814*/ 	.short	0x010a
        /*0816*/ 	.byte	0xff
	.zero		1


	//   ....[111]....
        /*0818*/ 	.word	0x00007120
        /*081c*/ 	.word	0x00000003
        /*0820*/ 	.word	0x00000060
        /*0824*/ 	.short	0x010a
        /*0826*/ 	.byte	0xff
	.zero		1


	//   ....[112]....
        /*0828*/ 	.word	0x000079d0
        /*082c*/ 	.word	0x0000005b
        /*0830*/ 	.word	0x00000000
        /*0834*/ 	.short	0x0101
        /*0836*/ 	.byte	0xff
	.zero		1


	//   ....[113]....
        /*0838*/ 	.word	0x000079f0
        /*083c*/ 	.word	0x0000005c
        /*0840*/ 	.word	0x00000060
        /*0844*/ 	.short	0x010a
        /*0846*/ 	.byte	0xff
	.zero		1


	//   ....[114]....
        /*0848*/ 	.word	0x00007ac0
        /*084c*/ 	.word	0x0000005c
        /*0850*/ 	.word	0x00000060
        /*0854*/ 	.short	0x010a
        /*0856*/ 	.byte	0xff
	.zero		1


	//   ....[115]....
        /*0858*/ 	.word	0x00008370
        /*085c*/ 	.word	0x0000005b
        /*0860*/ 	.word	0x00000000
        /*0864*/ 	.short	0x0101
        /*0866*/ 	.byte	0xff
	.zero		1


	//   ....[116]....
        /*0868*/ 	.word	0x00008390
        /*086c*/ 	.word	0x0000005c
        /*0870*/ 	.word	0x00000060
        /*0874*/ 	.short	0x010a
        /*0876*/ 	.byte	0xff
	.zero		1


	//   ....[117]....
        /*0878*/ 	.word	0x00008460
        /*087c*/ 	.word	0x0000005c
        /*0880*/ 	.word	0x00000060
        /*0884*/ 	.short	0x010a
        /*0886*/ 	.byte	0xff
	.zero		1


	//   ....[118]....
        /*0888*/ 	.word	0x00008770
        /*088c*/ 	.word	0x00000058
        /*0890*/ 	.word	0x00000000
        /*0894*/ 	.short	0x0101
        /*0896*/ 	.byte	0xff
	.zero		1


	//   ....[119]....
        /*0898*/ 	.word	0x00008d60
        /*089c*/ 	.word	0x00000002
        /*08a0*/ 	.word	0x00000000
        /*08a4*/ 	.short	0x0101
        /*08a6*/ 	.byte	0xff
	.zero		1


	//   ....[120]....
        /*08a8*/ 	.word	0x00008fd0
        /*08ac*/ 	.word	0x000000ff
        /*08b0*/ 	.word	0x00000000
        /*08b4*/ 	.short	0x0101
        /*08b6*/ 	.byte	0x04
	.zero		1


	//   ....[121]....
        /*08b8*/ 	.word	0x00008ff0
        /*08bc*/ 	.word	0x00000003
        /*08c0*/ 	.word	0x00000120
        /*08c4*/ 	.short	0x010a
        /*08c6*/ 	.byte	0xff
	.zero		1


	//   ....[122]....
        /*08c8*/ 	.word	0x00009050
        /*08cc*/ 	.word	0x00000002
        /*08d0*/ 	.word	0x00000030
        /*08d4*/ 	.short	0x010a
        /*08d6*/ 	.byte	0xff
	.zero		1


	//   ....[123]....
        /*08d8*/ 	.word	0x000090b0
        /*08dc*/ 	.word	0x00000002
        /*08e0*/ 	.word	0x00000030
        /*08e4*/ 	.short	0x010a
        /*08e6*/ 	.byte	0xff
	.zero		1


	//   ....[124]....
        /*08e8*/ 	.word	0x00009100
        /*08ec*/ 	.word	0x00000002
        /*08f0*/ 	.word	0x000000b0
        /*08f4*/ 	.short	0x010a
        /*08f6*/ 	.byte	0xff
	.zero		1


	//   ....[125]....
        /*08f8*/ 	.word	0x00009160
        /*08fc*/ 	.word	0x00000000
        /*0900*/ 	.word	0x00000000
        /*0904*/ 	.short	0x010a
        /*0906*/ 	.byte	0xff
	.zero		1


	//   ....[126]....
        /*0908*/ 	.word	0x000091c0
        /*090c*/ 	.word	0x00000000
        /*0910*/ 	.word	0x00000000
        /*0914*/ 	.short	0x010a
        /*0916*/ 	.byte	0xff
	.zero		1


	//   ....[127]....
        /*0918*/ 	.word	0x00009220
        /*091c*/ 	.word	0x00000000
        /*0920*/ 	.word	0x00000000
        /*0924*/ 	.short	0x010a
        /*0926*/ 	.byte	0xff
	.zero		1


	//   ....[128]....
        /*0928*/ 	.word	0x00009280
        /*092c*/ 	.word	0x00000000
        /*0930*/ 	.word	0x00000000
        /*0934*/ 	.short	0x010a
        /*0936*/ 	.byte	0xff
	.zero		1


	//   ....[129]....
        /*0938*/ 	.word	0x000092e0
        /*093c*/ 	.word	0x00000000
        /*0940*/ 	.word	0x00000000
        /*0944*/ 	.short	0x010a
        /*0946*/ 	.byte	0xff
	.zero		1


	//   ....[130]....
        /*0948*/ 	.word	0x00009330
        /*094c*/ 	.word	0x00000000
        /*0950*/ 	.word	0x00000110
        /*0954*/ 	.short	0x010a
        /*0956*/ 	.byte	0xff
	.zero		1


	//   ....[131]....
        /*0958*/ 	.word	0x00009390
        /*095c*/ 	.word	0x00000000
        /*0960*/ 	.word	0x000000c0
        /*0964*/ 	.short	0x010a
        /*0966*/ 	.byte	0xff
	.zero		1


	//   ....[132]....
        /*0968*/ 	.word	0x000093e0
        /*096c*/ 	.word	0x00000000
        /*0970*/ 	.word	0x000000b0
        /*0974*/ 	.short	0x010a
        /*0976*/ 	.byte	0xff
	.zero		1


	//   ....[133]....
        /*0978*/ 	.word	0x00009440
        /*097c*/ 	.word	0x00000000
        /*0980*/ 	.word	0x000000c0
        /*0984*/ 	.short	0x010a
        /*0986*/ 	.byte	0xff
	.zero		1


	//   ....[134]....
        /*0988*/ 	.word	0x000094a0
        /*098c*/ 	.word	0x00000004
        /*0990*/ 	.word	0x00000008
        /*0994*/ 	.short	0x010a
        /*0996*/ 	.byte	0xff
	.zero		1


	//   ....[135]....
        /*0998*/ 	.word	0x00009580
        /*099c*/ 	.word	0x00000002
        /*09a0*/ 	.word	0x00000008
        /*09a4*/ 	.short	0x010a
        /*09a6*/ 	.byte	0xff
	.zero		1


	//   ....[136]....
        /*09a8*/ 	.word	0x000095d0
        /*09ac*/ 	.word	0x00000000
        /*09b0*/ 	.word	0x000000b0
        /*09b4*/ 	.short	0x010a
        /*09b6*/ 	.byte	0xff
	.zero		1


	//   ....[137]....
        /*09b8*/ 	.word	0x00009630
        /*09bc*/ 	.word	0x00000000
        /*09c0*/ 	.word	0x000000f0
        /*09c4*/ 	.short	0x010a
        /*09c6*/ 	.byte	0xff
	.zero		1


	//   ....[138]....
        /*09c8*/ 	.word	0x00009690
        /*09cc*/ 	.word	0x00000000
        /*09d0*/ 	.word	0x00000000
        /*09d4*/ 	.short	0x010a
        /*09d6*/ 	.byte	0xff
	.zero		1


	//   ....[139]....
        /*09d8*/ 	.word	0x000096f0
        /*09dc*/ 	.word	0x00000000
        /*09e0*/ 	.word	0x00000000
        /*09e4*/ 	.short	0x010a
        /*09e6*/ 	.byte	0xff
	.zero		1


	//   ....[140]....
        /*09e8*/ 	.word	0x00009750
        /*09ec*/ 	.word	0x00000000
        /*09f0*/ 	.word	0x00000000
        /*09f4*/ 	.short	0x010a
        /*09f6*/ 	.byte	0xff
	.zero		1


	//   ....[141]....
        /*09f8*/ 	.word	0x000097b0
        /*09fc*/ 	.word	0x00000000
        /*0a00*/ 	.word	0x00000000
        /*0a04*/ 	.short	0x010a
        /*0a06*/ 	.byte	0xff
	.zero		1


	//   ....[142]....
        /*0a08*/ 	.word	0x00009810
        /*0a0c*/ 	.word	0x00000000
        /*0a10*/ 	.word	0x00000130
        /*0a14*/ 	.short	0x010a
        /*0a16*/ 	.byte	0xff
	.zero		1


	//   ....[143]....
        /*0a18*/ 	.word	0x00009860
        /*0a1c*/ 	.word	0x00000000
        /*0a20*/ 	.word	0x000000b0
        /*0a24*/ 	.short	0x010a
        /*0a26*/ 	.byte	0xff
	.zero		1


	//   ....[144]....
        /*0a28*/ 	.word	0x000098c0
        /*0a2c*/ 	.word	0x00000000
        /*0a30*/ 	.word	0x000000a8
        /*0a34*/ 	.short	0x010a
        /*0a36*/ 	.byte	0xff
	.zero		1


	//   ....[145]....
        /*0a38*/ 	.word	0x00009920
        /*0a3c*/ 	.word	0x00000003
        /*0a40*/ 	.word	0x00000080
        /*0a44*/ 	.short	0x010a
        /*0a46*/ 	.byte	0xff
	.zero		1


	//   ....[146]....
        /*0a48*/ 	.word	0x00009980
        /*0a4c*/ 	.word	0x00000003
        /*0a50*/ 	.word	0x00000088
        /*0a54*/ 	.short	0x010a
        /*0a56*/ 	.byte	0xff
	.zero		1


	//   ....[147]....
        /*0a58*/ 	.word	0x000099e0
        /*0a5c*/ 	.word	0x00000003
        /*0a60*/ 	.word	0x00000090
        /*0a64*/ 	.short	0x010a
        /*0a66*/ 	.byte	0xff
	.zero		1


	//   ....[148]....
        /*0a68*/ 	.word	0x00009a40
        /*0a6c*/ 	.word	0x00000003
        /*0a70*/ 	.word	0x00000098
        /*0a74*/ 	.short	0x010a
        /*0a76*/ 	.byte	0xff
	.zero		1


	//   ....[149]....
        /*0a78*/ 	.word	0x00009aa0
        /*0a7c*/ 	.word	0x00000000
        /*0a80*/ 	.word	0x00000080
        /*0a84*/ 	.short	0x010a
        /*0a86*/ 	.byte	0xff
	.zero		1


	//   ....[150]....
        /*0a88*/ 	.word	0x00009b00
        /*0a8c*/ 	.word	0x00000000
        /*0a90*/ 	.word	0x00000088
        /*0a94*/ 	.short	0x010a
        /*0a96*/ 	.byte	0xff
	.zero		1


	//   ....[151]....
        /*0a98*/ 	.word	0x00009b60
        /*0a9c*/ 	.word	0x00000000
        /*0aa0*/ 	.word	0x00000090
        /*0aa4*/ 	.short	0x010a
        /*0aa6*/ 	.byte	0xff
	.zero		1


	//   ....[152]....
        /*0aa8*/ 	.word	0x00009bb0
        /*0aac*/ 	.word	0x00000000
        /*0ab0*/ 	.word	0x000000b0
        /*0ab4*/ 	.short	0x010a
        /*0ab6*/ 	.byte	0xff
	.zero		1


	//   ....[153]....
        /*0ab8*/ 	.word	0x00009c10
        /*0abc*/ 	.word	0x00000000
        /*0ac0*/ 	.word	0x00000060
        /*0ac4*/ 	.short	0x010a
        /*0ac6*/ 	.byte	0xff
	.zero		1


	//   ....[154]....
        /*0ac8*/ 	.word	0x00009c60
        /*0acc*/ 	.word	0x00000058
        /*0ad0*/ 	.word	0x000000d0
        /*0ad4*/ 	.short	0x010a
        /*0ad6*/ 	.byte	0xff
	.zero		1


	//   ....[155]....
        /*0ad8*/ 	.word	0x00009cb0
        /*0adc*/ 	.word	0x00000003
        /*0ae0*/ 	.word	0x00000060
        /*0ae4*/ 	.short	0x010a
        /*0ae6*/ 	.byte	0xff
	.zero		1


	//   ....[156]....
        /*0ae8*/ 	.word	0x00009d00
        /*0aec*/ 	.word	0x0000005c
        /*0af0*/ 	.word	0x00000060
        /*0af4*/ 	.short	0x010a
        /*0af6*/ 	.byte	0xff
	.zero		1


	//   ....[157]....
        /*0af8*/ 	.word	0x00009d50
        /*0afc*/ 	.word	0x0000005c
        /*0b00*/ 	.word	0x00000060
        /*0b04*/ 	.short	0x010a
        /*0b06*/ 	.byte	0xff
	.zero		1


	//----- nvinfo : EIATTR_NUM_MBARRIERS
	.align		4
.L_47:
        /*0b08*/ 	.byte	0x03, 0x38
        /*0b0a*/ 	.short	0x0027


	//----- nvinfo : EIATTR_EXIT_INSTR_OFFSETS
	.align		4
        /*0b0c*/ 	.byte	0x04, 0x1c
        /*0b0e*/ 	.short	(.L_49 - .L_48)


	//   ....[0]....
.L_48:
        /*0b10*/ 	.word	0x00002ac0


	//   ....[1]....
        /*0b14*/ 	.word	0x00002fc0


	//   ....[2]....
        /*0b18*/ 	.word	0x00003020


	//   ....[3]....
        /*0b1c*/ 	.word	0x00004560


	//   ....[4]....
        /*0b20*/ 	.word	0x00005750


	//   ....[5]....
        /*0b24*/ 	.word	0x00005790


	//   ....[6]....
        /*0b28*/ 	.word	0x00008ec0


	//   ....[7]....
        /*0b2c*/ 	.word	0x00008f40


	//   ....[8]....
        /*0b30*/ 	.word	0x00008f70


	//   ....[9]....
        /*0b34*/ 	.word	0x00008fe0


	//----- nvinfo : EIATTR_MAX_THREADS
	.align		4
.L_49:
        /*0b38*/ 	.byte	0x04, 0x05
        /*0b3a*/ 	.short	(.L_51 - .L_50)
.L_50:
        /*0b3c*/ 	.word	0x00000100
        /*0b40*/ 	.word	0x00000001
        /*0b44*/ 	.word	0x00000001


	//----- nvinfo : EIATTR_CRS_STACK_SIZE
	.align		4
.L_51:
        /*0b48*/ 	.byte	0x04, 0x1e
        /*0b4a*/ 	.short	(.L_53 - .L_52)
.L_52:
        /*0b4c*/ 	.word	0x00000000


	//----- nvinfo : EIATTR_CBANK_PARAM_SIZE
	.align		4
.L_53:
        /*0b50*/ 	.byte	0x03, 0x19
        /*0b52*/ 	.short	0x0800


	//----- nvinfo : EIATTR_PARAM_CBANK
	.align		4
        /*0b54*/ 	.byte	0x04, 0x0a
        /*0b56*/ 	.short	(.L_55 - .L_54)
	.align		4
.L_54:
        /*0b58*/ 	.word	index@(.nv.constant0._ZN7cutlass13device_kernelINS_4gemm6kernel13GemmUniversalIN4cute5tupleIJiiiiEEENS1_10collective13CollectiveMmaINS1_35MainloopSm100TmaUmmaWarpSpecializedILi6ELi2ELi4ENS5_IJNS4_1CILi2EEENSA_ILi1EEESC_EEEEENS5_IJNSA_ILi128EEESF_NSA_ILi64EEEEEENS_10tfloat32_tENS5_IJlSC_lEEESI_SJ_NS4_8TiledMMAINS4_8MMA_AtomIJNS4_23SM100_MMA_TF32_2x1SM_SSISI_SI_fLi128ELi128ELNS4_4UMMA5MajorE0ELSO_0ELNSN_7ScaleInE0ELSP_0EEEEEENS4_6LayoutINS5_IJSC_SC_SC_EEENS5_IJNSA_ILi0EEESU_SU_EEEEENS5_IJNS4_10UnderscoreESX_SX_EEEEENS4_18SM100_TMA_2SM_LOADENS4_14ComposedLayoutINS4_7SwizzleILi3ELi4ELi3EEENS4_18smem_ptr_flag_bitsILi32EEENSS_INS5_IJNSA_ILi8EEENSA_ILi32EEEEEENS5_IJS17_SC_EEEEEEEvNS4_8identityES10_S1B_vS1C_EENS_8epilogue10collective18CollectiveEpilogueINS1E_23Sm100TmaWarpSpecializedILi4ELi2ELi16ELb1ELb0EEEJNS5_IJSG_SF_SG_EEENS5_IJNSS_ISG_SC_EENSS_INS5_IJNSA_ILi16EEESB_EEENS5_IJSC_SG_EEEEEEEESI_SJ_SI_SJ_NS1E_6fusion15FusionCallbacksIS1I_NS1Q_17LinearCombinationISI_fSI_fLNS_15FloatRoundStyleE2EEES1J_S1P_JEEENS4_5SM1004TMEM4LOAD26SM100_TMEM_LOAD_32dp32b16xENS4_13SM90_TMA_LOADENS11_INS12_ILi2ELi4ELi3EEES15_NSS_INS5_IJS16_S1L_EEENS5_IJS1L_SC_EEEEEEENS4_39AutoVectorizingCopyWithAssumedAlignmentILi128EEENS4_14SM90_TMA_STOREES25_S27_S27_EEEvvEEEEvNT_6ParamsE)
        /*0b5c*/ 	.short	0x0380
        /*0b5e*/ 	.short	0x0800


	//----- nvinfo : EIATTR_SW_WAR
	.align		4
.L_55:
        /*0b60*/ 	.byte	0x04, 0x36
        /*0b62*/ 	.short	(.L_57 - .L_56)
.L_56:
        /*0b64*/ 	.word	0x00000008
.L_57:


//--------------------- .nv.callgraph             --------------------------
	.section	.nv.callgraph,"",@"SHT_CUDA_CALLGRAPH"
	.align	4
	.sectionentsize	8
	.align		4
        /*0000*/ 	.word	0x00000000
	.align		4
        /*0004*/ 	.word	0xffffffff
	.align		4
        /*0008*/ 	.word	index@(_ZN7cutlass13device_kernelINS_4gemm6kernel13GemmUniversalIN4cute5tupleIJiiiiEEENS1_10collective13CollectiveMmaINS1_35MainloopSm100TmaUmmaWarpSpecializedILi6ELi2ELi4ENS5_IJNS4_1CILi2EEENSA_ILi1EEESC_EEEEENS5_IJNSA_ILi128EEESF_NSA_ILi64EEEEEENS_10tfloat32_tENS5_IJlSC_lEEESI_SJ_NS4_8TiledMMAINS4_8MMA_AtomIJNS4_23SM100_MMA_TF32_2x1SM_SSISI_SI_fLi128ELi128ELNS4_4UMMA5MajorE0ELSO_0ELNSN_7ScaleInE0ELSP_0EEEEEENS4_6LayoutINS5_IJSC_SC_SC_EEENS5_IJNSA_ILi0EEESU_SU_EEEEENS5_IJNS4_10UnderscoreESX_SX_EEEEENS4_18SM100_TMA_2SM_LOADENS4_14ComposedLayoutINS4_7SwizzleILi3ELi4ELi3EEENS4_18smem_ptr_flag_bitsILi32EEENSS_INS5_IJNSA_ILi8EEENSA_ILi32EEEEEENS5_IJS17_SC_EEEEEEEvNS4_8identityES10_S1B_vS1C_EENS_8epilogue10collective18CollectiveEpilogueINS1E_23Sm100TmaWarpSpecializedILi4ELi2ELi16ELb1ELb0EEEJNS5_IJSG_SF_SG_EEENS5_IJNSS_ISG_SC_EENSS_INS5_IJNSA_ILi16EEESB_EEENS5_IJSC_SG_EEEEEEEESI_SJ_SI_SJ_NS1E_6fusion15FusionCallbacksIS1I_NS1Q_17LinearCombinationISI_fSI_fLNS_15FloatRoundStyleE2EEES1J_S1P_JEEENS4_5SM1004TMEM4LOAD26SM100_TMEM_LOAD_32dp32b16xENS4_13SM90_TMA_LOADENS11_INS12_ILi2ELi4ELi3EEES15_NSS_INS5_IJS16_S1L_EEENS5_IJS1L_SC_EEEEEEENS4_39AutoVectorizingCopyWithAssumedAlignmentILi128EEENS4_14SM90_TMA_STOREES25_S27_S27_EEEvvEEEEvNT_6ParamsE)
	.align		4
        /*000c*/ 	.word	index@(__assertfail)
	.align		4
        /*0010*/ 	.word	0x00000000
	.align		4
        /*0014*/ 	.word	0xfffffffe
	.align		4
        /*0018*/ 	.word	0x00000000
	.align		4
        /*001c*/ 	.word	0xfffffffd
	.align		4
        /*0020*/ 	.word	0x00000000
	.align		4
        /*0024*/ 	.word	0xfffffffc


//--------------------- .nv.constant4             --------------------------
	.section	.nv.constant4,"a",@progbits
	.align	8
	.align		8
.nv.constant4:
        /*0000*/ 	.dword	__assertfail
	.align		8
        /*0008*/ 	.dword	__unnamed_1
	.align		8
        /*0010*/ 	.dword	__unnamed_2
	.align		8
        /*0018*/ 	.dword	_ZN40_INTERNAL_b4e57353_4_k_cu_24c469c3_316854cuda3std3__45__cpo5beginE
	.align		8
        /*0020*/ 	.dword	_ZN40_INTERNAL_b4e57353_4_k_cu_24c469c3_316854cuda3std3__45__cpo3endE
	.align		8
        /*0028*/ 	.dword	_ZN40_INTERNAL_b4e57353_4_k_cu_24c469c3_316854cuda3std3__45__cpo6cbeginE
	.align		8
        /*0030*/ 	.dword	_ZN40_INTERNAL_b4e57353_4_k_cu_24c469c3_316854cuda3std3__45__cpo4cendE
	.align		8
        /*0038*/ 	.dword	_ZN40_INTERNAL_b4e57353_4_k_cu_24c469c3_316854cuda3std3__442_GLOBAL__N__b4e57353_4_k_cu_24c469c3_316856ignoreE
	.align		8
        /*0040*/ 	.dword	_ZN40_INTERNAL_b4e57353_4_k_cu_24c469c3_316854cuda3std3__419piecewise_constructE
	.align		8
        /*0048*/ 	.dword	_ZN40_INTERNAL_b4e57353_4_k_cu_24c469c3_316854cuda3std3__48in_placeE
	.align		8
        /*0050*/ 	.dword	_ZN40_INTERNAL_b4e57353_4_k_cu_24c469c3_316854cuda3std6ranges3__45__cpo4swapE
	.align		8
        /*0058*/ 	.dword	_ZN40_INTERNAL_b4e57353_4_k_cu_24c469c3_316854cuda3std6ranges3__45__cpo9iter_moveE
	.align		8
        /*0060*/ 	.dword	_ZN40_INTERNAL_b4e57353_4_k_cu_24c469c3_316854cute7productE
	.align		8
        /*0068*/ 	.dword	_ZN40_INTERNAL_b4e57353_4_k_cu_24c469c3_316854cute1_E
	.align		8
        /*0070*/ 	.dword	$str$25
	.align		8
        /*0078*/ 	.dword	$str$26
	.align		8
        /*0080*/ 	.dword	$str$27
	.align		8
        /*0088*/ 	.dword	$str$28


//--------------------- .text._ZN7cutlass13device_kernelINS_4gemm6kernel13GemmUniversalIN4cute5tupleIJiiiiEEENS1_10collective13CollectiveMmaINS1_35MainloopSm100TmaUmmaWarpSpecializedILi6ELi2ELi4ENS5_IJNS4_1CILi2EEENSA_ILi1EEESC_EEEEENS5_IJNSA_ILi128EEESF_NSA_ILi64EEEEEENS_10tfloat32_tENS5_IJlSC_lEEESI_SJ_NS4_8TiledMMAINS4_8MMA_AtomIJNS4_23SM100_MMA_TF32_2x1SM_SSISI_SI_fLi128ELi128ELNS4_4UMMA5MajorE0ELSO_0ELNSN_7ScaleInE0ELSP_0EEEEEENS4_6LayoutINS5_IJSC_SC_SC_EEENS5_IJNSA_ILi0EEESU_SU_EEEEENS5_IJNS4_10UnderscoreESX_SX_EEEEENS4_18SM100_TMA_2SM_LOADENS4_14ComposedLayoutINS4_7SwizzleILi3ELi4ELi3EEENS4_18smem_ptr_flag_bitsILi32EEENSS_INS5_IJNSA_ILi8EEENSA_ILi32EEEEEENS5_IJS17_SC_EEEEEEEvNS4_8identityES10_S1B_vS1C_EENS_8epilogue10collective18CollectiveEpilogueINS1E_23Sm100TmaWarpSpecializedILi4ELi2ELi16ELb1ELb0EEEJNS5_IJSG_SF_SG_EEENS5_IJNSS_ISG_SC_EENSS_INS5_IJNSA_ILi16EEESB_EEENS5_IJSC_SG_EEEEEEEESI_SJ_SI_SJ_NS1E_6fusion15FusionCallbacksIS1I_NS1Q_17LinearCombinationISI_fSI_fLNS_15FloatRoundStyleE2EEES1J_S1P_JEEENS4_5SM1004TMEM4LOAD26SM100_TMEM_LOAD_32dp32b16xENS4_13SM90_TMA_LOADENS11_INS12_ILi2ELi4ELi3EEES15_NSS_INS5_IJS16_S1L_EEENS5_IJS1L_SC_EEEEEEENS4_39AutoVectorizingCopyWithAssumedAlignmentILi128EEENS4_14SM90_TMA_STOREES25_S27_S27_EEEvvEEEEvNT_6ParamsE --------------------------
	.section	.text._ZN7cutlass13device_kernelINS_4gemm6kernel13GemmUniversalIN4cute5tupleIJiiiiEEENS1_10collective13CollectiveMmaINS1_35MainloopSm100TmaUmmaWarpSpecializedILi6ELi2ELi4ENS5_IJNS4_1CILi2EEENSA_ILi1EEESC_EEEEENS5_IJNSA_ILi128EEESF_NSA_ILi64EEEEEENS_10tfloat32_tENS5_IJlSC_lEEESI_SJ_NS4_8TiledMMAINS4_8MMA_AtomIJNS4_23SM100_MMA_TF32_2x1SM_SSISI_SI_fLi128ELi128ELNS4_4UMMA5MajorE0ELSO_0ELNSN_7ScaleInE0ELSP_0EEEEEENS4_6LayoutINS5_IJSC_SC_SC_EEENS5_IJNSA_ILi0EEESU_SU_EEEEENS5_IJNS4_10UnderscoreESX_SX_EEEEENS4_18SM100_TMA_2SM_LOADENS4_14ComposedLayoutINS4_7SwizzleILi3ELi4ELi3EEENS4_18smem_ptr_flag_bitsILi32EEENSS_INS5_IJNSA_ILi8EEENSA_ILi32EEEEEENS5_IJS17_SC_EEEEEEEvNS4_8identityES10_S1B_vS1C_EENS_8epilogue10collective18CollectiveEpilogueINS1E_23Sm100TmaWarpSpecializedILi4ELi2ELi16ELb1ELb0EEEJNS5_IJSG_SF_SG_EEENS5_IJNSS_ISG_SC_EENSS_INS5_IJNSA_ILi16EEESB_EEENS5_IJSC_SG_EEEEEEEESI_SJ_SI_SJ_NS1E_6fusion15FusionCallbacksIS1I_NS1Q_17LinearCombinationISI_fSI_fLNS_15FloatRoundStyleE2EEES1J_S1P_JEEENS4_5SM1004TMEM4LOAD26SM100_TMEM_LOAD_32dp32b16xENS4_13SM90_TMA_LOADENS11_INS12_ILi2ELi4ELi3EEES15_NSS_INS5_IJS16_S1L_EEENS5_IJS1L_SC_EEEEEEENS4_39AutoVectorizingCopyWithAssumedAlignmentILi128EEENS4_14SM90_TMA_STOREES25_S27_S27_EEEvvEEEEvNT_6ParamsE,"ax",@progbits
	.align	128
.text._ZN7cutlass13device_kernelINS_4gemm6kernel13GemmUniversalIN4cute5tupleIJiiiiEEENS1_10collective13CollectiveMmaINS1_35MainloopSm100TmaUmmaWarpSpecializedILi6ELi2ELi4ENS5_IJNS4_1CILi2EEENSA_ILi1EEESC_EEEEENS5_IJNSA_ILi128EEESF_NSA_ILi64EEEEEENS_10tfloat32_tENS5_IJlSC_lEEESI_SJ_NS4_8TiledMMAINS4_8MMA_AtomIJNS4_23SM100_MMA_TF32_2x1SM_SSISI_SI_fLi128ELi128ELNS4_4UMMA5MajorE0ELSO_0ELNSN_7ScaleInE0ELSP_0EEEEEENS4_6LayoutINS5_IJSC_SC_SC_EEENS5_IJNSA_ILi0EEESU_SU_EEEEENS5_IJNS4_10UnderscoreESX_SX_EEEEENS4_18SM100_TMA_2SM_LOADENS4_14ComposedLayoutINS4_7SwizzleILi3ELi4ELi3EEENS4_18smem_ptr_flag_bitsILi32EEENSS_INS5_IJNSA_ILi8EEENSA_ILi32EEEEEENS5_IJS17_SC_EEEEEEEvNS4_8identityES10_S1B_vS1C_EENS_8epilogue10collective18CollectiveEpilogueINS1E_23Sm100TmaWarpSpecializedILi4ELi2ELi16ELb1ELb0EEEJNS5_IJSG_SF_SG_EEENS5_IJNSS_ISG_SC_EENSS_INS5_IJNSA_ILi16EEESB_EEENS5_IJSC_SG_EEEEEEEESI_SJ_SI_SJ_NS1E_6fusion15FusionCallbacksIS1I_NS1Q_17LinearCombinationISI_fSI_fLNS_15FloatRoundStyleE2EEES1J_S1P_JEEENS4_5SM1004TMEM4LOAD26SM100_TMEM_LOAD_32dp32b16xENS4_13SM90_TMA_LOADENS11_INS12_ILi2ELi4ELi3EEES15_NSS_INS5_IJS16_S1L_EEENS5_IJS1L_SC_EEEEEEENS4_39AutoVectorizingCopyWithAssumedAlignmentILi128EEENS4_14SM90_TMA_STOREES25_S27_S27_EEEvvEEEEvNT_6ParamsE:
        .type           _ZN7cutlass13device_kernelINS_4gemm6kernel13GemmUniversalIN4cute5tupleIJiiiiEEENS1_10collective13CollectiveMmaINS1_35MainloopSm100TmaUmmaWarpSpecializedILi6ELi2ELi4ENS5_IJNS4_1CILi2EEENSA_ILi1EEESC_EEEEENS5_IJNSA_ILi128EEESF_NSA_ILi64EEEEEENS_10tfloat32_tENS5_IJlSC_lEEESI_SJ_NS4_8TiledMMAINS4_8MMA_AtomIJNS4_23SM100_MMA_TF32_2x1SM_SSISI_SI_fLi128ELi128ELNS4_4UMMA5MajorE0ELSO_0ELNSN_7ScaleInE0ELSP_0EEEEEENS4_6LayoutINS5_IJSC_SC_SC_EEENS5_IJNSA_ILi0EEESU_SU_EEEEENS5_IJNS4_10UnderscoreESX_SX_EEEEENS4_18SM100_TMA_2SM_LOADENS4_14ComposedLayoutINS4_7SwizzleILi3ELi4ELi3EEENS4_18smem_ptr_flag_bitsILi32EEENSS_INS5_IJNSA_ILi8EEENSA_ILi32EEEEEENS5_IJS17_SC_EEEEEEEvNS4_8identityES10_S1B_vS1C_EENS_8epilogue10collective18CollectiveEpilogueINS1E_23Sm100TmaWarpSpecializedILi4ELi2ELi16ELb1ELb0EEEJNS5_IJSG_SF_SG_EEENS5_IJNSS_ISG_SC_EENSS_INS5_IJNSA_ILi16EEESB_EEENS5_IJSC_SG_EEEEEEEESI_SJ_SI_SJ_NS1E_6fusion15FusionCallbacksIS1I_NS1Q_17LinearCombinationISI_fSI_fLNS_15FloatRoundStyleE2EEES1J_S1P_JEEENS4_5SM1004TMEM4LOAD26SM100_TMEM_LOAD_32dp32b16xENS4_13SM90_TMA_LOADENS11_INS12_ILi2ELi4ELi3EEES15_NSS_INS5_IJS16_S1L_EEENS5_IJS1L_SC_EEEEEEENS4_39AutoVectorizingCopyWithAssumedAlignmentILi128EEENS4_14SM90_TMA_STOREES25_S27_S27_EEEvvEEEEvNT_6ParamsE,@function
        .size           _ZN7cutlass13device_kernelINS_4gemm6kernel13GemmUniversalIN4cute5tupleIJiiiiEEENS1_10collective13CollectiveMmaINS1_35MainloopSm100TmaUmmaWarpSpecializedILi6ELi2ELi4ENS5_IJNS4_1CILi2EEENSA_ILi1EEESC_EEEEENS5_IJNSA_ILi128EEESF_NSA_ILi64EEEEEENS_10tfloat32_tENS5_IJlSC_lEEESI_SJ_NS4_8TiledMMAINS4_8MMA_AtomIJNS4_23SM100_MMA_TF32_2x1SM_SSISI_SI_fLi128ELi128ELNS4_4UMMA5MajorE0ELSO_0ELNSN_7ScaleInE0ELSP_0EEEEEENS4_6LayoutINS5_IJSC_SC_SC_EEENS5_IJNSA_ILi0EEESU_SU_EEEEENS5_IJNS4_10UnderscoreESX_SX_EEEEENS4_18SM100_TMA_2SM_LOADENS4_14ComposedLayoutINS4_7SwizzleILi3ELi4ELi3EEENS4_18smem_ptr_flag_bitsILi32EEENSS_INS5_IJNSA_ILi8EEENSA_ILi32EEEEEENS5_IJS17_SC_EEEEEEEvNS4_8identityES10_S1B_vS1C_EENS_8epilogue10collective18CollectiveEpilogueINS1E_23Sm100TmaWarpSpecializedILi4ELi2ELi16ELb1ELb0EEEJNS5_IJSG_SF_SG_EEENS5_IJNSS_ISG_SC_EENSS_INS5_IJNSA_ILi16EEESB_EEENS5_IJSC_SG_EEEEEEEESI_SJ_SI_SJ_NS1E_6fusion15FusionCallbacksIS1I_NS1Q_17LinearCombinationISI_fSI_fLNS_15FloatRoundStyleE2EEES1J_S1P_JEEENS4_5SM1004TMEM4LOAD26SM100_TMEM_LOAD_32dp32b16xENS4_13SM90_TMA_LOADENS11_INS12_ILi2ELi4ELi3EEES15_NSS_INS5_IJS16_S1L_EEENS5_IJS1L_SC_EEEEEEENS4_39AutoVectorizingCopyWithAssumedAlignmentILi128EEENS4_14SM90_TMA_STOREES25_S27_S27_EEEvvEEEEvNT_6ParamsE,(.L_x_203 - _ZN7cutlass13device_kernelINS_4gemm6kernel13GemmUniversalIN4cute5tupleIJiiiiEEENS1_10collective13CollectiveMmaINS1_35MainloopSm100TmaUmmaWarpSpecializedILi6ELi2ELi4ENS5_IJNS4_1CILi2EEENSA_ILi1EEESC_EEEEENS5_IJNSA_ILi128EEESF_NSA_ILi64EEEEEENS_10tfloat32_tENS5_IJlSC_lEEESI_SJ_NS4_8TiledMMAINS4_8MMA_AtomIJNS4_23SM100_MMA_TF32_2x1SM_SSISI_SI_fLi128ELi128ELNS4_4UMMA5MajorE0ELSO_0ELNSN_7ScaleInE0ELSP_0EEEEEENS4_6LayoutINS5_IJSC_SC_SC_EEENS5_IJNSA_ILi0EEESU_SU_EEEEENS5_IJNS4_10UnderscoreESX_SX_EEEEENS4_18SM100_TMA_2SM_LOADENS4_14ComposedLayoutINS4_7SwizzleILi3ELi4ELi3EEENS4_18smem_ptr_flag_bitsILi32EEENSS_INS5_IJNSA_ILi8EEENSA_ILi32EEEEEENS5_IJS17_SC_EEEEEEEvNS4_8identityES10_S1B_vS1C_EENS_8epilogue10collective18CollectiveEpilogueINS1E_23Sm100TmaWarpSpecializedILi4ELi2ELi16ELb1ELb0EEEJNS5_IJSG_SF_SG_EEENS5_IJNSS_ISG_SC_EENSS_INS5_IJNSA_ILi16EEESB_EEENS5_IJSC_SG_EEEEEEEESI_SJ_SI_SJ_NS1E_6fusion15FusionCallbacksIS1I_NS1Q_17LinearCombinationISI_fSI_fLNS_15FloatRoundStyleE2EEES1J_S1P_JEEENS4_5SM1004TMEM4LOAD26SM100_TMEM_LOAD_32dp32b16xENS4_13SM90_TMA_LOADENS11_INS12_ILi2ELi4ELi3EEES15_NSS_INS5_IJS16_S1L_EEENS5_IJS1L_SC_EEEEEEENS4_39AutoVectorizingCopyWithAssumedAlignmentILi128EEENS4_14SM90_TMA_STOREES25_S27_S27_EEEvvEEEEvNT_6ParamsE)
        .other          _ZN7cutlass13device_kernelINS_4gemm6kernel13GemmUniversalIN4cute5tupleIJiiiiEEENS1_10collective13CollectiveMmaINS1_35MainloopSm100TmaUmmaWarpSpecializedILi6ELi2ELi4ENS5_IJNS4_1CILi2EEENSA_ILi1EEESC_EEEEENS5_IJNSA_ILi128EEESF_NSA_ILi64EEEEEENS_10tfloat32_tENS5_IJlSC_lEEESI_SJ_NS4_8TiledMMAINS4_8MMA_AtomIJNS4_23SM100_MMA_TF32_2x1SM_SSISI_SI_fLi128ELi128ELNS4_4UMMA5MajorE0ELSO_0ELNSN_7ScaleInE0ELSP_0EEEEEENS4_6LayoutINS5_IJSC_SC_SC_EEENS5_IJNSA_ILi0EEESU_SU_EEEEENS5_IJNS4_10UnderscoreESX_SX_EEEEENS4_18SM100_TMA_2SM_LOADENS4_14ComposedLayoutINS4_7SwizzleILi3ELi4ELi3EEENS4_18smem_ptr_flag_bitsILi32EEENSS_INS5_IJNSA_ILi8EEENSA_ILi32EEEEEENS5_IJS17_SC_EEEEEEEvNS4_8identityES10_S1B_vS1C_EENS_8epilogue10collective18CollectiveEpilogueINS1E_23Sm100TmaWarpSpecializedILi4ELi2ELi16ELb1ELb0EEEJNS5_IJSG_SF_SG_EEENS5_IJNSS_ISG_SC_EENSS_INS5_IJNSA_ILi16EEESB_EEENS5_IJSC_SG_EEEEEEEESI_SJ_SI_SJ_NS1E_6fusion15FusionCallbacksIS1I_NS1Q_17LinearCombinationISI_fSI_fLNS_15FloatRoundStyleE2EEES1J_S1P_JEEENS4_5SM1004TMEM4LOAD26SM100_TMEM_LOAD_32dp32b16xENS4_13SM90_TMA_LOADENS11_INS12_ILi2ELi4ELi3EEES15_NSS_INS5_IJS16_S1L_EEENS5_IJS1L_SC_EEEEEEENS4_39AutoVectorizingCopyWithAssumedAlignmentILi128EEENS4_14SM90_TMA_STOREES25_S27_S27_EEEvvEEEEvNT_6ParamsE,@"STO_CUDA_ENTRY STV_DEFAULT"
_ZN7cutlass13device_kernelINS_4gemm6kernel13GemmUniversalIN4cute5tupleIJiiiiEEENS1_10collective13CollectiveMmaINS1_35MainloopSm100TmaUmmaWarpSpecializedILi6ELi2ELi4ENS5_IJNS4_1CILi2EEENSA_ILi1EEESC_EEEEENS5_IJNSA_ILi128EEESF_NSA_ILi64EEEEEENS_10tfloat32_tENS5_IJlSC_lEEESI_SJ_NS4_8TiledMMAINS4_8MMA_AtomIJNS4_23SM100_MMA_TF32_2x1SM_SSISI_SI_fLi128ELi128ELNS4_4UMMA5MajorE0ELSO_0ELNSN_7ScaleInE0ELSP_0EEEEEENS4_6LayoutINS5_IJSC_SC_SC_EEENS5_IJNSA_ILi0EEESU_SU_EEEEENS5_IJNS4_10UnderscoreESX_SX_EEEEENS4_18SM100_TMA_2SM_LOADENS4_14ComposedLayoutINS4_7SwizzleILi3ELi4ELi3EEENS4_18smem_ptr_flag_bitsILi32EEENSS_INS5_IJNSA_ILi8EEENSA_ILi32EEEEEENS5_IJS17_SC_EEEEEEEvNS4_8identityES10_S1B_vS1C_EENS_8epilogue10collective18CollectiveEpilogueINS1E_23Sm100TmaWarpSpecializedILi4ELi2ELi16ELb1ELb0EEEJNS5_IJSG_SF_SG_EEENS5_IJNSS_ISG_SC_EENSS_INS5_IJNSA_ILi16EEESB_EEENS5_IJSC_SG_EEEEEEEESI_SJ_SI_SJ_NS1E_6fusion15FusionCallbacksIS1I_NS1Q_17LinearCombinationISI_fSI_fLNS_15FloatRoundStyleE2EEES1J_S1P_JEEENS4_5SM1004TMEM4LOAD26SM100_TMEM_LOAD_32dp32b16xENS4_13SM90_TMA_LOADENS11_INS12_ILi2ELi4ELi3EEES15_NSS_INS5_IJS16_S1L_EEENS5_IJS1L_SC_EEEEEEENS4_39AutoVectorizingCopyWithAssumedAlignmentILi128EEENS4_14SM90_TMA_STOREES25_S27_S27_EEEvvEEEEvNT_6ParamsE:
[----:B------:R-:W1:Y:S01]  /*0000*/  LDC R1, c[0x0][0x37c] ;  /* 0x0000df00ff017b82 */ /* 0x000e620000000800 */
[----:B------:R-:W2:Y:S01]  /*0010*/  S2R R81, SR_TID.X ;  /* 0x0000000000517919 */ /* 0x000ea20000002100 */
[----:B------:R-:W3:Y:S06]  /*0020*/  LDCU.64 UR6, c[0x0][0x890] ;  /* 0x00011200ff0677ac */ /* 0x000eec0008000a00 */
[----:B------:R-:W4:Y:S01]  /*0030*/  S2UR UR37, SR_CgaCtaId ;  /* 0x00000000002579c3 */ /* 0x000f220000008800 */
[----:B------:R-:W-:Y:S02]  /*0040*/  PRMT R67, RZ, 0x7610, R67 ;  /* 0x00007610ff437816 */ /* 0x000fe40000000043 */
[----:B------:R-:W-:Y:S01]  /*0050*/  ELECT P1, URZ, PT ;  /* 0x0000000000ff782f */ /* 0x000fe20003820000 */
[----:B------:R-:W1:Y:S01]  /*0060*/  LDCU.64 UR46, c[0x0][0x358] ;  /* 0x00006b00ff2e77ac */ /* 0x000e620008000a00 */
[----:B---3--:R-:W-:-:S04]  /*0070*/  UISETP.NE.U32.AND UP0, UPT, UR6, URZ, UPT ;  /* 0x000000ff0600728c */ /* 0x008fc8000bf05070 */
[----:B------:R-:W-:Y:S02]  /*0080*/  UISETP.NE.AND.EX UP0, UPT, UR7, URZ, UPT, UP0 ;  /* 0x000000ff0700728c */ /* 0x000fe4000bf05300 */
[----:B----4-:R-:W-:Y:S02]  /*0090*/  ULOP3.LUT UR5, UR37, 0x1, URZ, 0xc0, !UPT ;  /* 0x0000000125057892 */ /* 0x010fe4000f8ec0ff */
[----:B------:R-:W-:Y:S01]  /*00a0*/  ULOP3.LUT UR4, UR37, 0x1, URZ, 0x3c, !UPT ;  /* 0x0000000125047892 */ /* 0x000fe2000f8e3cff */
[----:B--2---:R-:W-:-:S05]  /*00b0*/  SHF.R.U32.HI R72, RZ, 0x5, R81 ;  /* 0x00000005ff487819 */ /* 0x004fca0000011651 */
[----:B------:R-:W2:Y:S02]  /*00c0*/  SHFL.IDX PT, R0, R72, RZ, 0x1f ;  /* 0x00001fff48007589 */ /* 0x000ea400000e0000 */
[----:B--2---:R-:W-:Y:S01]  /*00d0*/  R2UR UR10, R0 ;  /* 0x00000000000a72ca */ /* 0x004fe200000e0000 */
[----:B-1----:R-:W-:-:S14]  /*00e0*/  BRA.U UP0, `(.L_x_0) ;  /* 0x00000001002c7547 */ /* 0x002fdc000b800000 */
[----:B------:R-:W1:Y:S02]  /*00f0*/  LDCU.64 UR8, c[0x0][0x888] ;  /* 0x00011100ff0877ac */ /* 0x000e640008000a00 */
[----:B-1----:R-:W-:-:S04]  /*0100*/  UISETP.NE.U32.AND UP0, UPT, UR8, URZ, UPT ;  /* 0x000000ff0800728c */ /* 0x002fc8000bf05070 */
[----:B------:R-:W-:-:S09]  /*0110*/  UISETP.NE.AND.EX UP0, UPT, UR9, URZ, UPT, UP0 ;  /* 0x000000ff0900728c */ /* 0x000fd2000bf05300 */
[----:B------:R-:W-:Y:S05]  /*0120*/  BRA.U !UP0, `(.L_x_1) ;  /* 0x0000000108107547 */ /* 0x000fea000b800000 */
[----:B------:R-:W1:Y:S02]  /*0130*/  LDC.64 R2, c[0x0][0x888] ;  /* 0x00022200ff027b82 */ /* 0x000e640000000a00 */
[----:B-1----:R1:W5:Y:S01]  /*0140*/  LDG.E R35, desc[UR46][R2.64] ;  /* 0x0000002e02237981 */ /* 0x002362000c1e1900 */
[----:B------:R-:W-:Y:S01]  /*0150*/  HFMA2 R67, -RZ, RZ, 0, 5.9604644775390625e-08 ;  /* 0x00000001ff437431 */ /* 0x000fe200000001ff */
[----:B------:R-:W-:Y:S05]  /*0160*/  BRA `(.L_x_0) ;  /* 0x00000000000c7947 */ /* 0x000fea0003800000 */
.L_x_1:
[----:B------:R-:W1:Y:S01]  /*0170*/  LDCU UR8, c[0x0][0x880] ;  /* 0x00011000ff0877ac */ /* 0x000e620008000800 */
[----:B------:R-:W-:Y:S01]  /*0180*/  HFMA2 R67, -RZ, RZ, 0, 5.9604644775390625e-08 ;  /* 0x00000001ff437431 */ /* 0x000fe200000001ff */
[----:B-1----:R-:W-:-:S07]  /*0190*/  MOV R35, UR8 ;  /* 0x0000000800237c02 */ /* 0x002fce0008000f00 */
.L_x_0:
[----:B------:R-:W2:Y:S02]  /*01a0*/  LDCU.64 UR8, c[0x0][0x8b0] ;  /* 0x00011600ff0877ac */ /* 0x000ea40008000a00 */
[----:B--2---:R-:W-:-:S04]  /*01b0*/  UISETP.NE.U32.AND UP0, UPT, UR8, URZ, UPT ;  /* 0x000000ff0800728c */ /* 0x004fc8000bf05070 */
[----:B------:R-:W-:-:S09]  /*01c0*/  UISETP.NE.AND.EX UP0, UPT, UR9, URZ, UPT, UP0 ;  /* 0x000000ff0900728c */ /* 0x000fd2000bf05300 */
[----:B------:R-:W-:Y:S05]  /*01d0*/  BRA.U UP0, `(.L_x_2) ;  /* 0x0000000100247547 */ /* 0x000fea000b800000 */
[----:B------:R-:W2:Y:S02]  /*01e0*/  LDCU.64 UR8, c[0x0][0x8a8] ;  /* 0x00011500ff0877ac */ /* 0x000ea40008000a00 */
[----:B--2---:R-:W-:-:S04]  /*01f0*/  UISETP.NE.U32.AND UP0, UPT, UR8, URZ, UPT ;  /* 0x000000ff0800728c */ /* 0x004fc8000bf05070 */
[----:B------:R-:W-:-:S09]  /*0200*/  UISETP.NE.AND.EX UP0, UPT, UR9, URZ, UPT, UP0 ;  /* 0x000000ff0900728c */ /* 0x000fd2000bf05300 */
[----:B------:R-:W-:Y:S05]  /*0210*/  BRA.U !UP0, `(.L_x_3) ;  /* 0x00000001080c7547 */ /* 0x000fea000b800000 */
[----:B------:R-:W2:Y:S02]  /*0220*/  LDC.64 R32, c[0x0][0x8a8] ;  /* 0x00022a00ff207b82 */ /* 0x000ea40000000a00 */
[----:B--2---:R2:W5:Y:S01]  /*0230*/  LDG.E R32, desc[UR46][R32.64] ;  /* 0x0000002e20207981 */ /* 0x004562000c1e1900 */
[----:B------:R-:W-:Y:S05]  /*0240*/  BRA `(.L_x_2) ;  /* 0x0000000000087947 */ /* 0x000fea0003800000 */
.L_x_3:
[----:B------:R-:W2:Y:S02]  /*0250*/  LDCU UR8, c[0x0][0x8a0] ;  /* 0x00011400ff0877ac */ /* 0x000ea40008000800 */
[----:B--2---:R-:W-:Y:S02]  /*0260*/  MOV R32, UR8 ;  /* 0x0000000800207c02 */ /* 0x004fe40008000f00 */
.L_x_2:
[----:B------:R-:W-:Y:S01]  /*0270*/  IMAD.U32 R0, RZ, RZ, UR10 ;  /* 0x0000000aff007e24 */ /* 0x000fe2000f8e00ff */
[----:B------:R-:W-:Y:S04]  /*0280*/  BSSY.RECONVERGENT B0, `(.L_x_4) ;  /* 0x000000c000007945 */ /* 0x000fe80003800200 */
[C---:B------:R-:W-:Y:S02]  /*0290*/  ISETP.NE.OR P2, PT, R0.reuse, 0x1, !P1 ;  /* 0x000000010000780c */ /* 0x040fe40004f45670 */
[----:B------:R-:W-:-:S11]  /*02a0*/  ISETP.NE.OR P0, PT, R0, 0x3, !P1 ;  /* 0x000000030000780c */ /* 0x000fd60004f05670 */
[----:B------:R-:W-:Y:S05]  /*02b0*/  @P2 BRA `(.L_x_5) ;  /* 0x0000000000202947 */ /* 0x000fea0003800000 */
[----:B------:R-:W3:Y:S02]  /*02c0*/  LDCU.64 UR8, c[0x0][0x348] ;  /* 0x00006900ff0877ac */ /* 0x000ee40008000a00 */
[----:B---3--:R-:W-:Y:S02]  /*02d0*/  UIADD3 UR12, UP1, UPT, UR8, 0x80, URZ ;  /* 0x00000080080c7890 */ /* 0x008fe4000ff3e0ff */
[----:B------:R-:W-:Y:S02]  /*02e0*/  UIADD3 UR8, UP0, UPT, UR8, 0x180, URZ ;  /* 0x0000018008087890 */ /* 0x000fe4000ff1e0ff */
[----:B------:R-:W-:Y:S02]  /*02f0*/  UIADD3.X UR13, UPT, UPT, URZ, UR9, URZ, UP1, !UPT ;  /* 0x00000009ff0d7290 */ /* 0x000fe40008ffe4ff */
[----:B------:R-:W-:-:S07]  /*0300*/  UIADD3.X UR9, UPT, UPT, URZ, UR9, URZ, UP0, !UPT ;  /* 0x00000009ff097290 */ /* 0x000fce00087fe4ff */
[----:B------:R3:W-:Y:S02]  /*0310*/  UTMACCTL.PF [UR12] ;  /* 0x000000000c0079b9 */ /* 0x0007e40008040000 */
[----:B------:R3:W-:Y:S02]  /*0320*/  UTMACCTL.PF [UR8] ;  /* 0x00000000080079b9 */ /* 0x0007e40008040000 */
[----:B---3--:R-:W-:Y:S01]  /*0330*/  NOP ;  /* 0x0000000000007918 */ /* 0x008fe20000000000 */
.L_x_5:
[----:B------:R-:W-:Y:S05]  /*0340*/  BSYNC.RECONVERGENT B0 ;  /* 0x0000000000007941 */ /* 0x000fea0003800200 */
.L_x_4:
[----:B------:R-:W-:Y:S04]  /*0350*/  BSSY.RECONVERGENT B0, `(.L_x_6) ;  /* 0x000000a000007945 */ /* 0x000fe80003800200 */
        /* <DEDUP_REMOVED lines=9> */
.L_x_7:
[----:B------:R-:W-:Y:S05]  /*03f0*/  BSYNC.RECONVERGENT B0 ;  /* 0x0000000000007941 */ /* 0x000fea0003800200 */
.L_x_6:
[----:B------:R-:W3:Y:S01]  /*0400*/  LDCU.64 UR8, c[0x0][0x888] ;  /* 0x00011100ff0877ac */ /* 0x000ee20008000a00 */
[----:B------:R-:W-:Y:S02]  /*0410*/  UISETP.EQ.U32.AND UP1, UPT, UR6, URZ, UPT ;  /* 0x000000ff0600728c */ /* 0x000fe4000bf22070 */
[----:B------:R-:W-:Y:S02]  /*0420*/  UPLOP3.LUT UP5, UPT, UPT, UPT, UPT, 0x80, 0x8 ;  /* 0x000000000008789c */ /* 0x000fe40003faf070 */
[----:B---3--:R-:W-:-:S04]  /*0430*/  UISETP.NE.U32.AND UP0, UPT, UR8, URZ, UPT ;  /* 0x000000ff0800728c */ /* 0x008fc8000bf05070 */
[----:B------:R-:W-:-:S04]  /*0440*/  UISETP.NE.AND.EX UP0, UPT, UR9, URZ, UPT, UP0 ;  /* 0x000000ff0900728c */ /* 0x000fc8000bf05300 */
[----:B------:R-:W-:-:S04]  /*0450*/  UISETP.EQ.OR.EX UP2, UPT, UR7, URZ, !UP0, UP1 ;  /* 0x000000ff0700728c */ /* 0x000fc8000c742710 */
[----:B------:R-:W-:-:S05]  /*0460*/  UP2UR UR50, UPR, URZ, 0x4 ;  /* 0x00000004ff327883 */ /* 0x000fca0008000000 */
[----:B------:R-:W-:Y:S07]  /*0470*/  BRA.U !UP2, `(.L_x_8) ;  /* 0x000000010a207547 */ /* 0x000fee000b800000 */
[----:B------:R-:W-:Y:S01]  /*0480*/  UISETP.NE.U32.AND UP2, UPT, UR6, URZ, UPT ;  /* 0x000000ff0600728c */ /* 0x000fe2000bf45070 */
[----:B-----5:R-:W-:Y:S01]  /*0490*/  FSETP.NEU.AND P0, PT, R35, RZ, PT ;  /* 0x000000ff2300720b */ /* 0x020fe20003f0d000 */
[----:B------:R-:W-:Y:S02]  /*04a0*/  USEL UR6, URZ, 0xffffffff, UP0 ;  /* 0xffffffffff067887 */ /* 0x000fe40008000000 */
[----:B------:R-:W-:-:S10]  /*04b0*/  UISETP.NE.AND.EX UP2, UPT, UR7, URZ, UPT, UP2 ;  /* 0x000000ff0700728c */ /* 0x000fd4000bf45320 */
[----:B------:R-:W-:Y:S01]  /*04c0*/  VOTEU.ANY UP1, P0 ;  /* 0x0000000000ff7886 */ /* 0x000fe20000020100 */
[----:B------:R-:W-:-:S04]  /*04d0*/  @!UP2 USEL UR6, URZ, 0xffffffff, UP1 ;  /* 0xffffffffff06a887 */ /* 0x000fc80008800000 */
[----:B------:R-:W-:-:S04]  /*04e0*/  ULOP3.LUT UR6, UR6, 0x1, URZ, 0xc0, !UPT ;  /* 0x0000000106067892 */ /* 0x000fc8000f8ec0ff */
[----:B------:R-:W-:-:S11]  /*04f0*/  UISETP.NE.U32.AND UP5, UPT, UR6, 0x1, UPT ;  /* 0x000000010600788c */ /* 0x000fd6000bfa5070 */
.L_x_8:
[----:B------:R-:W3:Y:S01]  /*0500*/  SHFL.IDX PT, R0, R72, RZ, 0x1f ;  /* 0x00001fff48007589 */ /* 0x000ee200000e0000 */
[----:B------:R-:W-:-:S04]  /*0510*/  UISETP.NE.AND UP1, UPT, UR10, 0x2, UPT ;  /* 0x000000020a00788c */ /* 0x000fc8000bf25270 */
[----:B------:R-:W-:Y:S02]  /*0520*/  UISETP.EQ.AND UP2, UPT, UR5, URZ, !UP1 ;  /* 0x000000ff0500728c */ /* 0x000fe4000cf42270 */
[----:B------:R-:W-:-:S04]  /*0530*/  USEL UR6, URZ, 0x1, UP1 ;  /* 0x00000001ff067887 */ /* 0x000fc80008800000 */
[----:B------:R-:W-:Y:S02]  /*0540*/  PLOP3.LUT P5, PT, P1, PT, UP2, 0x80, 0x8 ;  /* 0x000000000008781c */ /* 0x000fe40000faf028 */
[----:B---3--:R-:W-:-:S13]  /*0550*/  ISETP.NE.AND P0, PT, R0, RZ, PT ;  /* 0x000000ff0000720c */ /* 0x008fda0003f05270 */
[----:B------:R-:W-:Y:S05]  /*0560*/  @P0 BRA `(.L_x_9) ;  /* 0x0000000000540947 */ /* 0x000fea0003800000 */
[----:B------:R-:W-:Y:S01]  /*0570*/  UMOV UR8, 0x400 ;  /* 0x0000040000087882 */ /* 0x000fe20000000000 */
[----:B------:R-:W-:Y:S01]  /*0580*/  UMOV UR7, 0x1 ;  /* 0x0000000100077882 */ /* 0x000fe20000000000 */
[----:B------:R-:W-:Y:S02]  /*0590*/  ULEA UR8, UR37, UR8, 0x18 ;  /* 0x0000000825087291 */ /* 0x000fe4000f8ec0ff */
[----:B------:R-:W-:-:S04]  /*05a0*/  UIADD3 UR12, UPT, UPT, -UR7, 0x100000, URZ ;  /* 0x00100000070c7890 */ /* 0x000fc8000fffe1ff */
[----:B------:R-:W-:Y:S02]  /*05b0*/  USHF.L.U32 UR13, UR12, 0xb, URZ ;  /* 0x0000000b0c0d7899 */ /* 0x000fe400080006ff */
[----:B------:R-:W-:Y:S01]  /*05c0*/  USHF.L.U32 UR12, UR12, 0x1, URZ ;  /* 0x000000010c0c7899 */ /* 0x000fe200080006ff */
[----:B------:R-:W-:Y:S01]  /*05d0*/  ELECT P0, URZ, PT ;  /* 0x0000000000ff782f */ /* 0x000fe20003800000 */
[----:B------:R-:W3:Y:S10]  /*05e0*/  FENCE.VIEW.ASYNC.S ;  /* 0x00000000000073c6 */ /* 0x000ef40000000000 */
[----:B---3--:R3:W4:Y:S01]  /*05f0*/  SYNCS.EXCH.64 URZ, [UR8], UR12 ;  /* 0x0000000c08ff75b2 */ /* 0x0087220008000100 */
[----:B------:R3:W1:Y:S01]  /*0600*/  SYNCS.EXCH.64 URZ, [UR8+0x30], UR12 ;  /* 0x0000300c08ff75b2 */ /* 0x0006620008000100 */
        /* <DEDUP_REMOVED lines=10> */
[----:B------:R-:W-:Y:S01]  /*06b0*/  NOP ;  /* 0x0000000000007918 */ /* 0x000fe20000000000 */
.L_x_9:
[----:B------:R-:W2:Y:S01]  /*06c0*/  SHFL.IDX PT, R0, R72, RZ, 0x1f ;  /* 0x00001fff48007589 */ /* 0x000ea200000e0000 */
[----:B------:R-:W-:Y:S01]  /*06d0*/  NOP ;  /* 0x0000000000007918 */ /* 0x000fe20000000000 */
[----:B--2---:R-:W-:-:S13]  /*06e0*/  ISETP.NE.AND P0, PT, R0, 0x1, PT ;  /* 0x000000010000780c */ /* 0x004fda0003f05270 */
[----:B------:R-:W-:Y:S05]  /*06f0*/  @P0 BRA `(.L_x_10) ;  /* 0x0000000000540947 */ /* 0x000fea0003800000 */
[----:B------:R-:W-:Y:S01]  /*0700*/  UMOV UR9, 0x400 ;  /* 0x0000040000097882 */ /* 0x000fe20000000000 */
[----:B---3--:R-:W-:Y:S01]  /*0710*/  UMOV UR8, 0x20 ;  /* 0x0000002000087882 */ /* 0x008fe20000000000 */
[----:B------:R-:W-:Y:S01]  /*0720*/  UMOV UR7, 0x80 ;  /* 0x0000008000077882 */ /* 0x000fe20000000000 */
[----:B------:R-:W-:Y:S02]  /*0730*/  ULEA UR9, UR37, UR9, 0x18 ;  /* 0x0000000925097291 */ /* 0x000fe4000f8ec0ff */
[----:B------:R-:W-:-:S04]  /*0740*/  UIADD3 UR12, UPT, UPT, -UR8, 0x100000, URZ ;  /* 0x00100000080c7890 */ /* 0x000fc8000fffe1ff */
[----:B------:R-:W-:Y:S02]  /*0750*/  USHF.L.U32 UR13, UR12, 0xb, URZ ;  /* 0x0000000b0c0d7899 */ /* 0x000fe400080006ff */
[----:B------:R-:W-:Y:S02]  /*0760*/  USHF.L.U32 UR12, UR12, 0x1, URZ ;  /* 0x000000010c0c7899 */ /* 0x000fe400080006ff */
[----:B------:R-:W-:-:S04]  /*0770*/  UIADD3 UR14, UPT, UPT, -UR7, 0x100000, URZ ;  /* 0x00100000070e7890 */ /* 0x000fc8000fffe1ff */
[----:B------:R-:W-:Y:S02]  /*0780*/  USHF.L.U32 UR15, UR14, 0xb, URZ ;  /* 0x0000000b0e0f7899 */ /* 0x000fe400080006ff */
[----:B------:R-:W-:Y:S01]  /*0790*/  USHF.L.U32 UR14, UR14, 0x1, URZ ;  /* 0x000000010e0e7899 */ /* 0x000fe200080006ff */
[----:B------:R-:W-:Y:S01]  /*07a0*/  ELECT P0, URZ, PT ;  /* 0x0000000000ff782f */ /* 0x000fe20003800000 */
[----:B------:R-:W2:Y:S02]  /*07b0*/  FENCE.VIEW.ASYNC.S ;  /* 0x00000000000073c6 */ /* 0x000ea40000000000 */
[----:B--2---:R2:W3:Y:S08]  /*07c0*/  SYNCS.EXCH.64 URZ, [UR9+0x60], UR12 ;  /* 0x0000600c09ff75b2 */ /* 0x0044f00008000100 */
        /* <DEDUP_REMOVED lines=8> */
.L_x_10:
[----:B------:R-:W4:Y:S01]  /*0850*/  SHFL.IDX PT, R0, R72, RZ, 0x1f ;  /* 0x00001fff48007589 */ /* 0x000f2200000e0000 */
[----:B------:R-:W-:Y:S01]  /*0860*/  NOP ;  /* 0x0000000000007918 */ /* 0x000fe20000000000 */
[----:B----4-:R-:W-:-:S13]  /*0870*/  ISETP.NE.AND P0, PT, R0, 0x3, PT ;  /* 0x000000030000780c */ /* 0x010fda0003f05270 */
[----:B------:R-:W-:Y:S05]  /*0880*/  @P0 BRA `(.L_x_11) ;  /* 0x00000000002c0947 */ /* 0x000fea0003800000 */
[----:B---3--:R-:W-:Y:S01]  /*0890*/  UMOV UR8, 0x400 ;  /* 0x0000040000087882 */ /* 0x008fe20000000000 */
[----:B------:R-:W-:Y:S01]  /*08a0*/  UMOV UR7, 0x20 ;  /* 0x0000002000077882 */ /* 0x000fe20000000000 */
[----:B------:R-:W-:Y:S02]  /*08b0*/  ULEA UR8, UR37, UR8, 0x18 ;  /* 0x0000000825087291 */ /* 0x000fe4000f8ec0ff */
[----:B--2---:R-:W-:-:S04]  /*08c0*/  UIADD3 UR12, UPT, UPT, -UR7, 0x100000, URZ ;  /* 0x00100000070c7890 */ /* 0x004fc8000fffe1ff */
[----:B------:R-:W-:Y:S02]  /*08d0*/  USHF.L.U32 UR13, UR12, 0xb, URZ ;  /* 0x0000000b0c0d7899 */ /* 0x000fe400080006ff */
[----:B------:R-:W-:Y:S01]  /*08e0*/  USHF.L.U32 UR12, UR12, 0x1, URZ ;  /* 0x000000010c0c7899 */ /* 0x000fe200080006ff */
[----:B------:R-:W-:Y:S01]  /*08f0*/  ELECT P0, URZ, PT ;  /* 0x0000000000ff782f */ /* 0x000fe20003800000 */
[----:B------:R-:W2:Y:S10]  /*0900*/  FENCE.VIEW.ASYNC.S ;  /* 0x00000000000073c6 */ /* 0x000eb40000000000 */
[----:B--2---:R4:W2:Y:S01]  /*0910*/  SYNCS.EXCH.64 URZ, [UR8+0xa0], UR12 ;  /* 0x0000a00c08ff75b2 */ /* 0x0048a20008000100 */
[----:B------:R4:W3:Y:S02]  /*0920*/  SYNCS.EXCH.64 URZ, [UR8+0xa8], UR12 ;  /* 0x0000a80c08ff75b2 */ /* 0x0008e40008000100 */
[----:B----4-:R-:W-:Y:S01]  /*0930*/  NOP ;  /* 0x0000000000007918 */ /* 0x010fe20000000000 */
.L_x_11:
[----:B------:R-:W4:Y:S01]  /*0940*/  SHFL.IDX PT, R0, R72, RZ, 0x1f ;  /* 0x00001fff48007589 */ /* 0x000f2200000e0000 */
[----:B------:R-:W-:Y:S01]  /*0950*/  NOP ;  /* 0x0000000000007918 */ /* 0x000fe20000000000 */
[----:B----4-:R-:W-:-:S13]  /*0960*/  ISETP.NE.AND P0, PT, R0, 0x4, PT ;  /* 0x000000040000780c */ /* 0x010fda0003f05270 */
[----:B------:R-:W-:Y:S05]  /*0970*/  @P0 BRA `(.L_x_12) ;  /* 0x0000000000480947 */ /* 0x000fea0003800000 */
[----:B--2---:R-:W-:Y:S01]  /*0980*/  UMOV UR9, 0x1e0 ;  /* 0x000001e000097882 */ /* 0x004fe20000000000 */
[----:B---3--:R-:W-:Y:S01]  /*0990*/  UMOV UR8, 0x400 ;  /* 0x0000040000087882 */ /* 0x008fe20000000000 */
[----:B------:R-:W-:Y:S01]  /*09a0*/  USEL UR9, UR9, 0x1a0, UP5 ;  /* 0x000001a009097887 */ /* 0x000fe2000a800000 */
        /* <DEDUP_REMOVED lines=10> */
[----:B--2---:R4:W2:Y:S08]  /*0a50*/  SYNCS.EXCH.64 URZ, [UR8+0xb0], UR12 ;  /* 0x0000b00c08ff75b2 */ /* 0x0048b00008000100 */
[----:B------:R4:W3:Y:S01]  /*0a60*/  SYNCS.EXCH.64 URZ, [UR8+0xc0], UR14 ;  /* 0x0000c00e08ff75b2 */ /* 0x0008e20008000100 */
[----:B------:R4:W1:Y:S01]  /*0a70*/  SYNCS.EXCH.64 URZ, [UR8+0xb8], UR12 ;  /* 0x0000b80c08ff75b2 */ /* 0x0008620008000100 */
[----:B------:R4:W1:Y:S02]  /*0a80*/  SYNCS.EXCH.64 URZ, [UR8+0xc8], UR14 ;  /* 0x0000c80e08ff75b2 */ /* 0x0008640008000100 */
[----:B----4-:R-:W-:Y:S01]  /*0a90*/  NOP ;  /* 0x0000000000007918 */ /* 0x010fe20000000000 */
.L_x_12:
[----:B------:R-:W4:Y:S01]  /*0aa0*/  SHFL.IDX PT, R0, R72, RZ, 0x1f ;  /* 0x00001fff48007589 */ /* 0x000f2200000e0000 */
[----:B------:R-:W-:Y:S01]  /*0ab0*/  NOP ;  /* 0x0000000000007918 */ /* 0x000fe20000000000 */
[----:B----4-:R-:W-:-:S13]  /*0ac0*/  ISETP.NE.AND P0, PT, R0, 0x5, PT ;  /* 0x000000050000780c */ /* 0x010fda0003f05270 */
[----:B------:R-:W-:Y:S05]  /*0ad0*/  @P0 BRA `(.L_x_13) ;  /* 0x0000000000540947 */ /* 0x000fea0003800000 */
[----:B--2---:R-:W-:Y:S01]  /*0ae0*/  UMOV UR9, 0x400 ;  /* 0x0000040000097882 */ /* 0x004fe20000000000 */
        /* <DEDUP_REMOVED lines=14> */
[----:B------:R4:W1:Y:S01]  /*0bd0*/  SYNCS.EXCH.64 URZ, [UR9+0xf8], UR14 ;  /* 0x0000f80e09ff75b2 */ /* 0x0008620008000100 */
[----:B------:R4:W1:Y:S01]  /*0be0*/  SYNCS.EXCH.64 URZ, [UR9+0xe0], UR12 ;  /* 0x0000e00c09ff75b2 */ /* 0x0008620008000100 */
[----:B------:R4:W1:Y:S01]  /*0bf0*/  SYNCS.EXCH.64 URZ, [UR9+0x100], UR14 ;  /* 0x0001000e09ff75b2 */ /* 0x0008620008000100 */
[----:B------:R4:W1:Y:S01]  /*0c00*/  SYNCS.EXCH.64 URZ, [UR9+0xe8], UR12 ;  /* 0x0000e80c09ff75b2 */ /* 0x0008620008000100 */
[----:B------:R4:W1:Y:S02]  /*0c10*/  SYNCS.EXCH.64 URZ, [UR9+0x108], UR14 ;  /* 0x0001080e09ff75b2 */ /* 0x0008640008000100 */
[----:B----4-:R-:W-:Y:S01]  /*0c20*/  NOP ;  /* 0x0000000000007918 */ /* 0x010fe20000000000 */
.L_x_13:
[----:B------:R-:W4:Y:S01]  /*0c30*/  SHFL.IDX PT, R0, R72, RZ, 0x1f ;  /* 0x00001fff48007589 */ /* 0x000f2200000e0000 */
[----:B------:R-:W-:Y:S01]  /*0c40*/  ISETP.NE.OR P1, PT, RZ, UR10, !P1 ;  /* 0x0000000aff007c0c */ /* 0x000fe2000cf25670 */
        /* <DEDUP_REMOVED lines=12> */
[----:B------:R4:W3:Y:S01]  /*0d10*/  SYNCS.EXCH.64 URZ, [UR8+0x120], UR12 ;  /* 0x0001200c08ff75b2 */ /* 0x0008e20008000100 */
[----:B------:R4:W1:Y:S01]  /*0d20*/  SYNCS.EXCH.64 URZ, [UR8+0x118], UR12 ;  /* 0x0001180c08ff75b2 */ /* 0x0008620008000100 */
[----:B------:R4:W1:Y:S02]  /*0d30*/  SYNCS.EXCH.64 URZ, [UR8+0x128], UR12 ;  /* 0x0001280c08ff75b2 */ /* 0x0008640008000100 */
[----:B----4-:R-:W-:Y:S01]  /*0d40*/  NOP ;  /* 0x0000000000007918 */ /* 0x010fe20000000000 */
.L_x_14:
[----:B------:R-:W-:Y:S01]  /*0d50*/  VOTEU.ALL UP1, P1 ;  /* 0x0000000000ff7886 */ /* 0x000fe20000820000 */
[----:B---3--:R-:W3:Y:S01]  /*0d60*/  LDCU UR8, c[0x0][0x36c] ;  /* 0x00006d80ff0877ac */ /* 0x008ee20008000800 */
[----:B------:R-:W-:Y:S01]  /*0d70*/  NOP ;  /* 0x0000000000007918 */ /* 0x000fe20000000000 */
[----:B------:R-:W-:Y:S01]  /*0d80*/  LOP3.LUT R10, R81, 0x1f, RZ, 0xc0, !PT ;  /* 0x0000001f510a7812 */ /* 0x000fe200078ec0ff */
[----:B--2---:R-:W-:Y:S01]  /*0d90*/  UMOV UR12, 0x20 ;  /* 0x00000020000c7882 */ /* 0x004fe20000000000 */
[----:B------:R-:W-:Y:S01]  /*0da0*/  @!UP1 UMOV UR7, 0x400 ;  /* 0x0000040000079882 */ /* 0x000fe20000000000 */
[----:B------:R-:W-:-:S04]  /*0db0*/  @!UP1 UIADD3 UR12, UPT, UPT, -UR12, 0x100000, URZ ;  /* 0x001000000c0c9890 */ /* 0x000fc8000fffe1ff */
[----:B------:R-:W-:Y:S02]  /*0dc0*/  @!UP1 USHF.L.U32 UR13, UR12, 0xb, URZ ;  /* 0x0000000b0c0d9899 */ /* 0x000fe400080006ff */
[----:B------:R-:W-:Y:S02]  /*0dd0*/  @!UP1 USHF.L.U32 UR12, UR12, 0x1, URZ ;  /* 0x000000010c0c9899 */ /* 0x000fe400080006ff */
[----:B------:R-:W-:Y:S01]  /*0de0*/  @!UP1 ULEA UR7, UR37, UR7, 0x18 ;  /* 0x0000000725079291 */ /* 0x000fe2000f8ec0ff */
[----:B------:R-:W-:Y:S01]  /*0df0*/  VOTEU.ALL UP1, P1 ;  /* 0x0000000000ff7886 */ /* 0x000fe20000820000 */
[----:B------:R-:W-:Y:S01]  /*0e00*/  UISETP.NE.AND UP4, UPT, UR10, URZ, UPT ;  /* 0x000000ff0a00728c */ /* 0x000fe2000bf85270 */
[----:B------:R-:W2:Y:S09]  /*0e10*/  FENCE.VIEW.ASYNC.S ;  /* 0x00000000000073c6 */ /* 0x000eb20000000000 */
[----:B--2---:R2:W4:Y:S01]  /*0e20*/  @!UP1 SYNCS.EXCH.64 URZ, [UR7+0x130], UR12 ;  /* 0x0001300c07ff95b2 */ /* 0x0045220008000100 */
[----:B---3--:R-:W-:-:S09]  /*0e30*/  UISETP.EQ.U32.AND UP1, UPT, UR8, 0x1, UPT ;  /* 0x000000010800788c */ /* 0x008fd2000bf22070 */
[----:B------:R-:W-:Y:S05]  /*0e40*/  BRA.U !UP1, `(.L_x_15) ;  /* 0x0000000109087547 */ /* 0x000fea000b800000 */
[----:B-1--4-:R-:W-:Y:S01]  /*0e50*/  UCGABAR_ARV ;  /* 0x00000000000079c7 */ /* 0x012fe20008000000 */
[----:B------:R-:W-:Y:S05]  /*0e60*/  BRA `(.L_x_16) ;  /* 0x0000000000047947 */ /* 0x000fea0003800000 */
.L_x_15:
[----:B-1--4-:R-:W-:Y:S01]  /*0e70*/  NOP ;  /* 0x0000000000007918 */ /* 0x012fe20000000000 */
.L_x_16:
[----:B------:R-:W1:Y:S01]  /*0e80*/  S2R R11, SR_CTAID.X ;  /* 0x00000000000b7919 */ /* 0x000e620000002500 */
[----:B------:R-:W-:-:S05]  /*0e90*/  CS2R.32 R68, SR_CgaSize ;  /* 0x0000000000447805 */ /* 0x000fca0000008a00 */
[----:B------:R-:W-:-:S05]  /*0ea0*/  IMAD R68, R68, -0xa0, RZ ;  /* 0xffffff6044447824 */ /* 0x000fca00078e02ff */
[----:B------:R-:W-:-:S14]  /*0eb0*/  R2UR UR8, R68 ;  /* 0x00000000440872ca */ /* 0x000fdc00000e0000 */
[----:B------:R-:W3:Y:S01]  /*0ec0*/  LDCU UR8, c[0x0][UR8+0x2b0] ;  /* 0x00005600080877ac */ /* 0x000ee20008000800 */
[----:B------:R-:W-:-:S05]  /*0ed0*/  CS2R.32 R0, SR_CgaSize ;  /* 0x0000000000007805 */ /* 0x000fca0000008a00 */
[----:B------:R-:W-:-:S06]  /*0ee0*/  IMAD R0, R0, -0xa0, RZ ;  /* 0xffffff6000007824 */ /* 0x000fcc00078e02ff */
[----:B------:R-:W4:Y:S01]  /*0ef0*/  LDC R0, c[0x0][R0+0x2a0] ;  /* 0x0000a80000007b82 */ /* 0x000f220000000800 */
[----:B------:R-:W-:Y:S01]  /*0f00*/  PRMT R8, RZ, 0x7610, R8 ;  /* 0x00007610ff087816 */ /* 0x000fe20000000008 */
[----:B------:R-:W3:Y:S01]  /*0f10*/  S2R R20, SR_CTAID.Y ;  /* 0x0000000000147919 */ /* 0x000ee20000002600 */
[----:B------:R-:W-:-:S05]  /*0f20*/  CS2R.32 R68, SR_CgaSize ;  /* 0x0000000000447805 */ /* 0x000fca0000008a00 */
[----:B------:R-:W-:-:S05]  /*0f30*/  IMAD R68, R68, -0xa0, RZ ;  /* 0xffffff6044447824 */ /* 0x000fca00078e02ff */
[----:B--2---:R-:W-:-:S14]  /*0f40*/  R2UR UR7, R68 ;  /* 0x00000000440772ca */ /* 0x004fdc00000e0000 */
[----:B------:R-:W2:Y:S01]  /*0f50*/  LDCU UR7, c[0x0][UR7+0x2b4] ;  /* 0x00005680070777ac */ /* 0x000ea20008000800 */
[----:B------:R-:W-:Y:S01]  /*0f60*/  UISETP.NE.AND UP2, UPT, UR10, 0x2, UPT ;  /* 0x000000020a00788c */ /* 0x000fe2000bf45270 */
[----:B------:R-:W3:Y:S01]  /*0f70*/  LDC R9, c[0x0][0xb24] ;  /* 0x0002c900ff097b82 */ /* 0x000ee20000000800 */
[----:B------:R-:W-:-:S05]  /*0f80*/  CS2R.32 R66, SR_CgaSize ;  /* 0x0000000000427805 */ /* 0x000fca0000008a00 */
[----:B------:R-:W-:-:S06]  /*0f90*/  IMAD R66, R66, -0xa0, RZ ;  /* 0xffffff6042427824 */ /* 0x000fcc00078e02ff */
[----:B------:R-:W4:Y:S08]  /*0fa0*/  LDC R66, c[0x0][R66+0x2a4] ;  /* 0x0000a90042427b82 */ /* 0x000f300000000800 */
[----:B------:R-:W4:Y:S01]  /*0fb0*/  LDC R26, c[0x0][0xb24] ;  /* 0x0002c900ff1a7b82 */ /* 0x000f220000000800 */
[----:B-1----:R-:W-:Y:S01]  /*0fc0*/  I2FP.F32.U32 R4, R11 ;  /* 0x0000000b00047245 */ /* 0x002fe20000201000 */
[----:B------:R-:W-:-:S06]  /*0fd0*/  IMAD.MOV.U32 R21, RZ, RZ, R11 ;  /* 0x000000ffff157224 */ /* 0x000fcc00078e000b */
[----:B------:R-:W1:Y:S01]  /*0fe0*/  S2UR UR36, SR_CTAID.Z ;  /* 0x00000000002479c3 */ /* 0x000e620000002700 */
[----:B---3--:R-:W-:Y:S02]  /*0ff0*/  ISETP.GE.AND P0, PT, R9, 0x1, PT ;  /* 0x000000010900780c */ /* 0x008fe40003f06270 */
[----:B------:R-:W-:Y:S01]  /*1000*/  I2FP.F32.U32 R2, R20 ;  /* 0x0000001400027245 */ /* 0x000fe20000201000 */
[----:B------:R-:W-:-:S04]  /*1010*/  FMUL R4, R4, UR8 ;  /* 0x0000000804047c20 */ /* 0x000fc80008400000 */
[----:B--2---:R-:W-:Y:S01]  /*1020*/  FMUL R2, R2, UR7 ;  /* 0x0000000702027c20 */ /* 0x004fe20008400000 */
[----:B------:R-:W2:Y:S01]  /*1030*/  F2I.U32.TRUNC.NTZ R68, R4 ;  /* 0x0000000400447305 */ /* 0x000ea2000020f000 */
[----:B------:R-:W3:Y:S07]  /*1040*/  LDCU UR7, c[0x0][0xb30] ;  /* 0x00016600ff0777ac */ /* 0x000eee0008000800 */
[----:B------:R-:W1:Y:S01]  /*1050*/  F2I.U32.TRUNC.NTZ R3, R2 ;  /* 0x0000000200037305 */ /* 0x000e62000020f000 */
[----:B--2---:R-:W-:-:S04]  /*1060*/  IMAD.MOV R68, RZ, RZ, -R68 ;  /* 0x000000ffff447224 */ /* 0x004fc800078e0a44 */
[----:B----4-:R-:W-:Y:S01]  /*1070*/  IMAD R68, R0, R68, R11 ;  /* 0x0000004400447224 */ /* 0x010fe200078e020b */
[----:B------:R-:W-:Y:S01]  /*1080*/  PRMT R0, RZ, 0x7610, R0 ;  /* 0x00007610ff007816 */ /* 0x000fe20000000000 */
[----:B---3--:R-:W-:Y:S01]  /*1090*/  UISETP.NE.AND UP3, UPT, UR7, 0x1, UPT ;  /* 0x000000010700788c */ /* 0x008fe2000bf65270 */
[----:B-1----:R-:W-:-:S05]  /*10a0*/  IADD3 R3, PT, PT, -R3, RZ, RZ ;  /* 0x000000ff03037210 */ /* 0x002fca0007ffe1ff */
[----:B------:R-:W-:Y:S01]  /*10b0*/  IMAD R66, R66, R3, R20 ;  /* 0x0000000342427224 */ /* 0x000fe200078e0214 */
[----:B------:R-:W-:Y:S06]  /*10c0*/  BRA.U UP4, `(.L_x_17) ;  /* 0x0000000104247547 */ /* 0x000fec000b800000 */
[----:B------:R-:W-:Y:S01]  /*10d0*/  ISETP.NE.AND P1, PT, R66, RZ, PT ;  /* 0x000000ff4200720c */ /* 0x000fe20003f25270 */
[----:B------:R-:W-:Y:S01]  /*10e0*/  IMAD.MOV.U32 R0, RZ, RZ, 0x3 ;  /* 0x00000003ff007424 */ /* 0x000fe200078e00ff */
[C---:B------:R-:W-:Y:S02]  /*10f0*/  LOP3.LUT R3, R68.reuse, 0xfffffffe, RZ, 0xc0, !PT ;  /* 0xfffffffe44037812 */ /* 0x040fe400078ec0ff */
[----:B------:R-:W-:Y:S02]  /*1100*/  ISETP.LT.U32.OR P1, PT, R68, 0x2, !P1 ;  /* 0x000000024400780c */ /* 0x000fe40004f21470 */
[----:B------:R-:W-:Y:S02]  /*1110*/  SHF.L.U32 R0, R0, R3, RZ ;  /* 0x0000000300007219 */ /* 0x000fe400000006ff */
[----:B------:R-:W-:Y:S02]  /*1120*/  SEL R5, RZ, 0x1, !P1 ;  /* 0x00000001ff057807 */ /* 0x000fe40004800000 */
[----:B------:R-:W-:-:S05]  /*1130*/  SEL R2, RZ, 0x2, !P1 ;  /* 0x00000002ff027807 */ /* 0x000fca0004800000 */
[----:B------:R-:W-:-:S05]  /*1140*/  IMAD.IADD R2, R5, 0x1, R2 ;  /* 0x0000000105027824 */ /* 0x000fca00078e0202 */
[----:B------:R-:W-:Y:S02]  /*1150*/  PRMT R8, R2, 0x7610, R8 ;  /* 0x0000761002087816 */ /* 0x000fe40000000008 */
.L_x_17:
[----:B------:R-:W-:Y:S05]  /*1160*/  @!P0 BRA `(.L_x_18) ;  /* 0x0000000000b88947 */ /* 0x000fea0003800000 */
[----:B------:R-:W1:Y:S01]  /*1170*/  LDC.64 R4, c[0x0][0xb18] ;  /* 0x0002c600ff047b82 */ /* 0x000e620000000a00 */
[----:B------:R-:W-:-:S07]  /*1180*/  ISETP.NE.AND P0, PT, R9, 0x1, PT ;  /* 0x000000010900780c */ /* 0x000fce0003f05270 */
[----:B------:R-:W2:Y:S08]  /*1190*/  LDC R14, c[0x0][0xb0c] ;  /* 0x0002c300ff0e7b82 */ /* 0x000eb00000000800 */
[----:B------:R-:W3:Y:S08]  /*11a0*/  LDC R13, c[0x0][0x370] ;  /* 0x0000dc00ff0d7b82 */ /* 0x000ef00000000800 */
[----:B------:R-:W4:Y:S01]  /*11b0*/  LDC R16, c[0x0][0x374] ;  /* 0x0000dd00ff107b82 */ /* 0x000f220000000800 */
[----:B-1----:R-:W-:-:S07]  /*11c0*/  ISETP.NE.AND P1, PT, R4, 0x1, PT ;  /* 0x000000010400780c */ /* 0x002fce0003f25270 */
[----:B------:R-:W3:Y:S01]  /*11d0*/  LDC.64 R6, c[0x0][0xb10] ;  /* 0x0002c400ff067b82 */ /* 0x000ee20000000a00 */
[----:B--2---:R-:W-:-:S07]  /*11e0*/  ISETP.NE.AND P2, PT, R14, 0x1, PT ;  /* 0x000000010e00780c */ /* 0x004fce0003f45270 */
[----:B------:R-:W1:Y:S08]  /*11f0*/  LDC R12, c[0x0][0xb20] ;  /* 0x0002c800ff0c7b82 */ /* 0x000e700000000800 */
[----:B------:R-:W2:Y:S01]  /*1200*/  LDC.64 R2, c[0x0][0xb28] ;  /* 0x0002ca00ff027b82 */ /* 0x000ea20000000a00 */
[----:B----4-:R-:W-:-:S04]  /*1210*/  IMAD.HI.U32 R15, R16, R5, RZ ;  /* 0x00000005100f7227 */ /* 0x010fc800078e00ff */
[----:B------:R-:W-:-:S04]  /*1220*/  IMAD.HI.U32 R5, R20, R5, RZ ;  /* 0x0000000514057227 */ /* 0x000fc800078e00ff */
[----:B---3--:R-:W-:-:S04]  /*1230*/  IMAD.HI.U32 R18, R13, R6, RZ ;  /* 0x000000060d127227 */ /* 0x008fc800078e00ff */
[C---:B------:R-:W-:Y:S01]  /*1240*/  IMAD.HI.U32 R22, R11.reuse, R6, RZ ;  /* 0x000000060b167227 */ /* 0x040fe200078e00ff */
[-C--:B------:R-:W-:Y:S02]  /*1250*/  @P2 SHF.R.U32.HI R13, RZ, R7.reuse, R18 ;  /* 0x00000007ff0d2219 */ /* 0x080fe40000011612 */
[-C--:B-1----:R-:W-:Y:S02]  /*1260*/  @P1 SHF.R.U32.HI R16, RZ, R12.reuse, R15 ;  /* 0x0000000cff101219 */ /* 0x082fe4000001160f */
[----:B------:R-:W-:Y:S02]  /*1270*/  SHF.R.U32.HI R5, RZ, R12, R5 ;  /* 0x0000000cff057219 */ /* 0x000fe40000011605 */
[----:B------:R-:W-:Y:S02]  /*1280*/  SHF.R.U32.HI R22, RZ, R7, R22 ;  /* 0x00000007ff167219 */ /* 0x000fe40000011616 */
[----:B------:R-:W-:Y:S01]  /*1290*/  SEL R5, R20, R5, !P1 ;  /* 0x0000000514057207 */ /* 0x000fe20004800000 */
[----:B--2---:R-:W-:Y:S01]  /*12a0*/  IMAD.HI.U32 R18, R16, R2, RZ ;  /* 0x0000000210127227 */ /* 0x004fe200078e00ff */
[----:B------:R-:W-:-:S02]  /*12b0*/  SEL R21, R11, R22, !P2 ;  /* 0x000000160b157207 */ /* 0x000fc40005000000 */
[----:B------:R-:W-:Y:S01]  /*12c0*/  IADD3 R7, PT, PT, -R5, RZ, RZ ;  /* 0x000000ff05077210 */ /* 0x000fe20007ffe1ff */
[----:B------:R-:W-:Y:S01]  /*12d0*/  IMAD.HI.U32 R6, R13, R2, RZ ;  /* 0x000000020d067227 */ /* 0x000fe200078e00ff */
[----:B------:R-:W-:-:S03]  /*12e0*/  @P0 SHF.R.U32.HI R16, RZ, R3, R18 ;  /* 0x00000003ff100219 */ /* 0x000fc60000011612 */
[----:B------:R-:W-:Y:S01]  /*12f0*/  IMAD R7, R4, R7, R20 ;  /* 0x0000000704077224 */ /* 0x000fe200078e0214 */
[----:B------:R-:W-:Y:S01]  /*1300*/  @P0 SHF.R.U32.HI R13, RZ, R3, R6 ;  /* 0x00000003ff0d0219 */ /* 0x000fe20000011606 */
[----:B------:R-:W-:-:S04]  /*1310*/  IMAD R16, R16, R9, RZ ;  /* 0x0000000910107224 */ /* 0x000fc800078e02ff */
[----:B------:R-:W-:Y:S01]  /*1320*/  IMAD R6, R13, R9, RZ ;  /* 0x000000090d067224 */ /* 0x000fe200078e02ff */
[----:B------:R-:W-:-:S04]  /*1330*/  ISETP.GE.AND P1, PT, R5, R16, PT ;  /* 0x000000100500720c */ /* 0x000fc80003f26270 */
[----:B------:R-:W-:Y:S01]  /*1340*/  ISETP.GE.OR P1, PT, R21, R6, P1 ;  /* 0x000000061500720c */ /* 0x000fe20000f26670 */
[----:B------:R-:W-:-:S05]  /*1350*/  IMAD.HI.U32 R6, R5, R2, RZ ;  /* 0x0000000205067227 */ /* 0x000fca00078e00ff */
[----:B------:R-:W-:-:S04]  /*1360*/  SHF.R.U32.HI R6, RZ, R3, R6 ;  /* 0x00000003ff067219 */ /* 0x000fc80000011606 */
[----:B------:R-:W-:-:S03]  /*1370*/  SEL R6, R5, R6, !P0 ;  /* 0x0000000605067207 */ /* 0x000fc60004000000 */
[----:B------:R-:W-:Y:S01]  /*1380*/  @!P1 IMAD.HI.U32 R12, R21, R2, RZ ;  /* 0x00000002150c9227 */ /* 0x000fe200078e00ff */
[----:B------:R-:W-:-:S04]  /*1390*/  IADD3 R2, PT, PT, -R6, RZ, RZ ;  /* 0x000000ff06027210 */ /* 0x000fc80007ffe1ff */
[----:B------:R-:W-:Y:S01]  /*13a0*/  @!P1 SHF.R.U32.HI R12, RZ, R3, R12 ;  /* 0x00000003ff0c9219 */ /* 0x000fe2000001160c */
[----:B------:R-:W-:-:S03]  /*13b0*/  IMAD R2, R9, R2, R5 ;  /* 0x0000000209027224 */ /* 0x000fc600078e0205 */
[----:B------:R-:W-:-:S05]  /*13c0*/  @!P1 SEL R3, R21, R12, !P0 ;  /* 0x0000000c15039207 */ /* 0x000fca0004000000 */
[--C-:B------:R-:W-:Y:S02]  /*13d0*/  @!P1 IMAD.IADD R6, R6, 0x1, -R3.reuse ;  /* 0x0000000106069824 */ /* 0x100fe400078e0a03 */
[----:B------:R-:W-:Y:S01]  /*13e0*/  @!P1 IMAD R3, R2, R13, R3 ;  /* 0x0000000d02039224 */ /* 0x000fe200078e0203 */
[----:B------:R-:W-:Y:S01]  /*13f0*/  IADD3 R2, PT, PT, -R21, RZ, RZ ;  /* 0x000000ff15027210 */ /* 0x000fe20007ffe1ff */
[----:B------:R-:W-:Y:S02]  /*1400*/  @!P1 IMAD R5, R6, R9, R21 ;  /* 0x0000000906059224 */ /* 0x000fe400078e0215 */
[----:B------:R-:W-:Y:S02]  /*1410*/  @!P1 IMAD.MOV.U32 R21, RZ, RZ, R3 ;  /* 0x000000ffff159224 */ /* 0x000fe400078e0003 */
[----:B------:R-:W-:Y:S02]  /*1420*/  IMAD R2, R14, R2, R11 ;  /* 0x000000020e027224 */ /* 0x000fe400078e020b */
[----:B------:R-:W-:-:S02]  /*1430*/  IMAD R20, R5, R4, R7 ;  /* 0x0000000405147224 */ /* 0x000fc400078e0207 */
[----:B------:R-:W-:Y:S02]  /*1440*/  IMAD R21, R21, R14, R2 ;  /* 0x0000000e15157224 */ /* 0x000fe400078e0202 */
.L_x_18:
[----:B------:R-:W-:Y:S05]  /*1450*/  BRA.U UP3, `(.L_x_19) ;  /* 0x0000000103407547 */ /* 0x000fea000b800000 */
[----:B------:R-:W1:Y:S08]  /*1460*/  LDC.64 R4, c[0x0][0xb10] ;  /* 0x0002c400ff047b82 */ /* 0x000e700000000a00 */
[----:B------:R-:W2:Y:S08]  /*1470*/  LDC.64 R2, c[0x0][0xb18] ;  /* 0x0002c600ff027b82 */ /* 0x000eb00000000a00 */
[----:B------:R-:W3:Y:S08]  /*1480*/  LDC R6, c[0x0][0xb20] ;  /* 0x0002c800ff067b82 */ /* 0x000ef00000000800 */
[----:B------:R-:W4:Y:S01]  /*1490*/  LDC R12, c[0x0][0xb0c] ;  /* 0x0002c300ff0c7b82 */ /* 0x000f220000000800 */
[----:B-1----:R-:W-:-:S05]  /*14a0*/  IMAD.HI.U32 R4, R21, R4, RZ ;  /* 0x0000000415047227 */ /* 0x002fca00078e00ff */
[----:B------:R-:W-:Y:S01]  /*14b0*/  SHF.R.U32.HI R4, RZ, R5, R4 ;  /* 0x00000005ff047219 */ /* 0x000fe20000011604 */
[----:B--2---:R-:W-:Y:S01]  /*14c0*/  IMAD.HI.U32 R3, R20, R3, RZ ;  /* 0x0000000314037227 */ /* 0x004fe200078e00ff */
[----:B------:R-:W-:-:S04]  /*14d0*/  ISETP.NE.AND P0, PT, R2, 0x1, PT ;  /* 0x000000010200780c */ /* 0x000fc80003f05270 */
[----:B---3--:R-:W-:-:S04]  /*14e0*/  SHF.R.U32.HI R3, RZ, R6, R3 ;  /* 0x00000006ff037219 */ /* 0x008fc80000011603 */
[----:B------:R-:W-:Y:S02]  /*14f0*/  SEL R3, R20, R3, !P0 ;  /* 0x0000000314037207 */ /* 0x000fe40004000000 */
[----:B----4-:R-:W-:-:S04]  /*1500*/  ISETP.NE.AND P1, PT, R12, 0x1, PT ;  /* 0x000000010c00780c */ /* 0x010fc80003f25270 */
[----:B------:R-:W-:-:S05]  /*1510*/  SEL R6, R21, R4, !P1 ;  /* 0x0000000415067207 */ /* 0x000fca0004800000 */
[----:B------:R-:W-:Y:S02]  /*1520*/  IMAD.IADD R4, R3, 0x1, -R6 ;  /* 0x0000000103047824 */ /* 0x000fe400078e0a06 */
[----:B------:R-:W-:Y:S02]  /*1530*/  IMAD.IADD R3, R6, 0x1, -R3 ;  /* 0x0000000106037824 */ /* 0x000fe400078e0a03 */
[----:B------:R-:W-:Y:S02]  /*1540*/  IMAD R21, R4, R12, R21 ;  /* 0x0000000c04157224 */ /* 0x000fe400078e0215 */
[----:B------:R-:W-:Y:S02]  /*1550*/  IMAD R20, R3, R2, R20 ;  /* 0x0000000203147224 */ /* 0x000fe400078e0214 */
.L_x_19:
[----:B------:R-:W-:Y:S05]  /*1560*/  BRA.U !UP1, `(.L_x_20) ;  /* 0x00000001090c7547 */ /* 0x000fea000b800000 */
[----:B------:R-:W-:Y:S01]  /*1570*/  UCGABAR_WAIT ;  /* 0x0000000000007dc7 */ /* 0x000fe20008000000 */
[----:B------:R-:W-:Y:S01]  /*1580*/  CCTL.IVALL ;  /* 0x00000000ff00798f */ /* 0x000fe20002000000 */
[----:B------:R-:W-:Y:S05]  /*1590*/  BRA `(.L_x_21) ;  /* 0x0000000000047947 */ /* 0x000fea0003800000 */
.L_x_20:
[----:B------:R-:W-:Y:S06]  /*15a0*/  BAR.SYNC.DEFER_BLOCKING 0x0 ;  /* 0x0000000000007b1d */ /* 0x000fec0000010000 */
.L_x_21:
[----:B------:R-:W-:Y:S05]  /*15b0*/  BRA.U UP2, `(.L_x_22) ;  /* 0x0000001502487547 */ /* 0x000fea000b800000 */
[----:B------:R-:W1:Y:S01]  /*15c0*/  LDCU UR4, c[0x0][0x38c] ;  /* 0x00007180ff0477ac */ /* 0x000e620008000800 */
[----:B------:R-:W2:Y:S01]  /*15d0*/  LDC R9, c[0x0][0x370] ;  /* 0x0000dc00ff097b82 */ /* 0x000ea20000000800 */
[----:B------:R-:W-:Y:S01]  /*15e0*/  IMAD.SHL.U32 R16, R11, 0x40, RZ ;  /* 0x000000400b107824 */ /* 0x000fe200078e00ff */
[----:B------:R-:W-:Y:S01]  /*15f0*/  PLOP3.LUT P1, PT, PT, PT, UP5, 0x80, 0x8 ;  /* 0x000000000008781c */ /* 0x000fe20003f2f058 */
[----:B------:R-:W-:Y:S01]  /*1600*/  HFMA2 R12, -RZ, RZ, 0, 0 ;  /* 0x00000000ff0c7431 */ /* 0x000fe200000001ff */
[----:B------:R-:W-:Y:S01]  /*1610*/  UISETP.NE.AND UP1, UPT, UR10, URZ, UPT ;  /* 0x000000ff0a00728c */ /* 0x000fe2000bf25270 */
[----:B------:R-:W-:Y:S01]  /*1620*/  ISETP.NE.AND P4, PT, R10, RZ, P5 ;  /* 0x000000ff0a00720c */ /* 0x000fe20002f85270 */
[----:B------:R-:W-:Y:S01]  /*1630*/  IMAD.MOV.U32 R15, RZ, RZ, 0x1 ;  /* 0x00000001ff0f7424 */ /* 0x000fe200078e00ff */
[----:B------:R-:W-:Y:S01]  /*1640*/  PLOP3.LUT P1, PT, P1, PT, PT, 0x8, 0x80 ;  /* 0x000000000080781c */ /* 0x000fe20000f2e170 */
[----:B------:R-:W3:Y:S01]  /*1650*/  LDC R0, c[0x0][0x374] ;  /* 0x0000dd00ff007b82 */ /* 0x000ee20000000800 */
[----:B------:R-:W-:Y:S01]  /*1660*/  IMAD.MOV.U32 R14, RZ, RZ, RZ ;  /* 0x000000ffff0e7224 */ /* 0x000fe200078e00ff */
[----:B------:R-:W-:Y:S01]  /*1670*/  MOV R8, 0x1 ;  /* 0x0000000100087802 */ /* 0x000fe20000000f00 */
[----:B------:R-:W-:Y:S01]  /*1680*/  IMAD.MOV.U32 R10, RZ, RZ, RZ ;  /* 0x000000ffff0a7224 */ /* 0x000fe200078e00ff */
[----:B------:R-:W-:Y:S01]  /*1690*/  LOP3.LUT R16, R16, 0x40, RZ, 0xc0, !PT ;  /* 0x0000004010107812 */ /* 0x000fe200078ec0ff */
[----:B------:R-:W4:Y:S01]  /*16a0*/  LDCU.64 UR14, c[0x0][0x348] ;  /* 0x00006900ff0e77ac */ /* 0x000f220008000a00 */
[----:B-1----:R-:W-:-:S02]  /*16b0*/  UIADD3 UR5, UPT, UPT, UR4, 0x3f, URZ ;  /* 0x0000003f04057890 */ /* 0x002fc4000fffe0ff */
[----:B------:R-:W-:Y:S02]  /*16c0*/  USEL UR22, UR6, 0x2, UP1 ;  /* 0x0000000206167887 */ /* 0x000fe40008800000 */
[----:B------:R-:W-:Y:S01]  /*16d0*/  USHF.R.S32.HI UR7, URZ, 0x1f, UR5 ;  /* 0x0000001fff077899 */ /* 0x000fe20008011405 */
[----:B------:R-:W-:-:S03]  /*16e0*/  UMOV UR23, URZ ;  /* 0x000000ff00177c82 */ /* 0x000fc60008000000 */
[----:B------:R-:W-:Y:S02]  /*16f0*/  ULEA.HI UR7, UR7, UR5, URZ, 0x6 ;  /* 0x0000000507077291 */ /* 0x000fe4000f8f30ff */
[----:B------:R-:W-:Y:S02]  /*1700*/  UIADD3 UR5, UPT, UPT, UR4, -0x1, URZ ;  /* 0xffffffff04057890 */ /* 0x000fe4000fffe0ff */
[----:B------:R-:W-:Y:S02]  /*1710*/  USHF.R.S32.HI UR7, URZ, 0x6, UR7 ;  /* 0x00000006ff077899 */ /* 0x000fe40008011407 */
[----:B------:R-:W-:Y:S02]  /*1720*/  UISETP.GE.U32.AND UP2, UPT, UR5, -0x7f, UPT ;  /* 0xffffff810500788c */ /* 0x000fe4000bf46070 */
[----:B------:R-:W-:Y:S02]  /*1730*/  UISETP.LT.U32.AND UP0, UPT, UR7, 0x6, UPT ;  /* 0x000000060700788c */ /* 0x000fe4000bf01070 */
[----:B------:R-:W-:-:S02]  /*1740*/  UIADD3 UR4, UPT, UPT, UR4, 0x7e, URZ ;  /* 0x0000007e04047890 */ /* 0x000fc4000fffe0ff */
[----:B------:R-:W-:-:S04]  /*1750*/  USEL UR5, UR7, 0x6, UP0 ;  /* 0x0000000607057887 */ /* 0x000fc80008000000 */
[----:B------:R-:W-:Y:S02]  /*1760*/  UIADD3 UR21, UPT, UPT, UR5, -0x1, URZ ;  /* 0xffffffff05157890 */ /* 0x000fe4000fffe0ff */
[----:B------:R-:W-:Y:S02]  /*1770*/  @UP2 UIADD3 UR21, UPT, UPT, UR5, URZ, URZ ;  /* 0x000000ff05152290 */ /* 0x000fe4000fffe0ff */
[----:B------:R-:W-:Y:S02]  /*1780*/  UIADD3 UR29, UPT, UPT, UR7, -UR5, URZ ;  /* 0x80000005071d7290 */ /* 0x000fe4000fffe0ff */
[----:B------:R-:W-:Y:S02]  /*1790*/  UIADD3 UR13, UPT, UPT, UR21, 0x1, URZ ;  /* 0x00000001150d7890 */ /* 0x000fe4000fffe0ff */
[----:B--2-4-:R-:W-:-:S12]  /*17a0*/  UIADD3 UR21, UPT, UPT, -UR21, URZ, URZ ;  /* 0x000000ff15157290 */ /* 0x014fd8000fffe1ff */
.L_x_42:
[----:B------:R-:W-:Y:S01]  /*17b0*/  UISETP.NE.AND UP0, UPT, UR37, URZ, UPT ;  /* 0x000000ff2500728c */ /* 0x000fe2000bf05270 */
[----:B------:R-:W1:Y:S08]  /*17c0*/  S2UR UR37, SR_CgaCtaId ;  /* 0x00000000002579c3 */ /* 0x000e700000008800 */
[----:B------:R-:W-:Y:S05]  /*17d0*/  BRA.U UP0, `(.L_x_23) ;  /* 0x0000000100347547 */ /* 0x000fea000b800000 */
[----:B------:R-:W2:Y:S01]  /*17e0*/  S2R R2, SR_CgaCtaId ;  /* 0x0000000000027919 */ /* 0x000ea20000008800 */
[----:B------:R-:W-:-:S04]  /*17f0*/  MOV R3, 0x400 ;  /* 0x0000040000037802 */ /* 0x000fc80000000f00 */
[----:B--2---:R-:W-:Y:S02]  /*1800*/  LEA R3, R2, R3, 0x18 ;  /* 0x0000000302037211 */ /* 0x004fe400078ec0ff */
[----:B------:R-:W-:-:S03]  /*1810*/  SHF.L.U32 R2, R8, 0x1f, RZ ;  /* 0x0000001f08027819 */ /* 0x000fc600000006ff */
[----:B------:R-:W-:-:S04]  /*1820*/  IMAD R3, R10, 0x8, R3 ;  /* 0x000000080a037824 */ /* 0x000fc800078e0203 */
[----:B------:R-:W2:Y:S02]  /*1830*/  SYNCS.PHASECHK.TRANS64.TRYWAIT P0, [R3+URZ+0x120], R2 ;  /* 0x00012002030075a7 */ /* 0x000ea400080011ff */
[----:B--2---:R-:W-:Y:S05]  /*1840*/  @!P0 BRA `(.L_x_24) ;  /* 0x0000007400e88947 */ /* 0x004fea0003800000 */
.L_x_151:
[----:B------:R-:W-:Y:S01]  /*1850*/  VIADD R10, R10, 0x1 ;  /* 0x000000010a0a7836 */ /* 0x000fe20000000000 */
[----:B------:R2:W-:Y:S04]  /*1860*/  SYNCS.ARRIVE.TRANS64.A1T0 RZ, [R3+URZ+0x110], RZ ;  /* 0x000110ff03ff79a7 */ /* 0x0005e800081000ff */
[----:B------:R-:W-:-:S04]  /*1870*/  ISETP.NE.AND P0, PT, R10, 0x2, PT ;  /* 0x000000020a00780c */ /* 0x000fc80003f05270 */
[----:B------:R-:W-:Y:S02]  /*1880*/  SEL R10, R10, RZ, P0 ;  /* 0x000000ff0a0a7207 */ /* 0x000fe40000000000 */
[----:B--2---:R-:W-:-:S04]  /*1890*/  SEL R3, RZ, 0x1, P0 ;  /* 0x00000001ff037807 */ /* 0x004fc80000000000 */
[----:B------:R-:W-:-:S07]  /*18a0*/  LOP3.LUT R8, R8, R3, RZ, 0x3c, !PT ;  /* 0x0000000308087212 */ /* 0x000fce00078e3cff */
.L_x_23:
[----:B------:R-:W-:Y:S01]  /*18b0*/  UMOV UR6, 0x400 ;  /* 0x0000040000067882 */ /* 0x000fe20000000000 */
[----:B------:R-:W-:Y:S01]  /*18c0*/  LEA.HI R3, R21, R21, RZ, 0x1 ;  /* 0x0000001515037211 */ /* 0x000fe200078f08ff */
[----:B-1----:R-:W-:Y:S01]  /*18d0*/  ULEA UR6, UR37, UR6, 0x18 ;  /* 0x0000000625067291 */ /* 0x002fe2000f8ec0ff */
[----:B------:R-:W-:Y:S01]  /*18e0*/  SHF.L.U32 R2, R15, 0x1f, RZ ;  /* 0x0000001f0f027819 */ /* 0x000fe200000006ff */
[----:B------:R-:W-:Y:S01]  /*18f0*/  UISETP.GE.U32.AND UP0, UPT, UR4, 0x7f, UPT ;  /* 0x0000007f0400788c */ /* 0x000fe2000bf06070 */
[C---:B------:R-:W-:Y:S01]  /*1900*/  R2UR UR9, R16.reuse ;  /* 0x00000000100972ca */ /* 0x040fe200000e0000 */
[----:B------:R-:W-:Y:S01]  /*1910*/  ULEA UR8, UR23, UR6, 0x3 ;  /* 0x0000000617087291 */ /* 0x000fe2000f8e18ff */
[----:B------:R-:W-:Y:S01]  /*1920*/  IMAD.SHL.U32 R3, R3, 0x40, RZ ;  /* 0x0000004003037824 */ /* 0x000fe200078e00ff */
[----:B------:R-:W-:Y:S01]  /*1930*/  R2UR UR19, R16 ;  /* 0x00000000101372ca */ /* 0x000fe200000e0000 */
[----:B------:R-:W-:-:S03]  /*1940*/  UMOV UR30, URZ ;  /* 0x000000ff001e7c82 */ /* 0x000fc60008000000 */
[----:B------:R-:W-:-:S03]  /*1950*/  R2UR UR35, R3 ;  /* 0x00000000032372ca */ /* 0x000fc600000e0000 */
[----:B------:R1:W2:Y:S01]  /*1960*/  SYNCS.PHASECHK.TRANS64.TRYWAIT P0, [UR8+0x30], R2 ;  /* 0x00003002ff0075a7 */ /* 0x0002a20008001108 */
[----:B------:R-:W-:-:S09]  /*1970*/  R2UR UR8, R20 ;  /* 0x00000000140872ca */ /* 0x000fd200000e0000 */
[----:B------:R-:W-:-:S04]  /*1980*/  ULOP3.LUT UR35, UR9, 0xffffff80, UR35, 0xf8, !UPT ;  /* 0xffffff8009237892 */ /* 0x000fc8000f8ef823 */
[----:B------:R-:W-:Y:S01]  /*1990*/  ULEA UR19, UR8, UR19, 0x7 ;  /* 0x0000001308137291 */ /* 0x000fe2000f8e38ff */
[----:B------:R-:W-:Y:S11]  /*19a0*/  BRA.U !UP0, `(.L_x_25) ;  /* 0x0000000108ec7547 */ /* 0x000ff6000b800000 */
[----:B------:R-:W-:Y:S01]  /*19b0*/  UMOV UR31, UR21 ;  /* 0x00000015001f7c82 */ /* 0x000fe20008000000 */
[----:B------:R-:W-:Y:S01]  /*19c0*/  UMOV UR44, UR23 ;  /* 0x00000017002c7c82 */ /* 0x000fe20008000000 */
[----:B------:R-:W-:-:S05]  /*19d0*/  UMOV UR26, 0x20 ;  /* 0x00000020001a7882 */ /* 0x000fca0000000000 */
.L_x_31:
[----:B------:R-:W-:Y:S01]  /*19e0*/  ULEA UR33, UR44, UR6, 0x3 ;  /* 0x000000062c217291 */ /* 0x000fe2000f8e18ff */
[----:B------:R-:W-:Y:S01]  /*19f0*/  @P5 MOV R3, 0x10000 ;  /* 0x0001000000035802 */ /* 0x000fe20000000f00 */
[----:B-12---:R-:W-:Y:S10]  /*1a00*/  @P0 BRA `(.L_x_26) ;  /* 0x00000000000c0947 */ /* 0x006ff40003800000 */
[----:B------:R-:W-:-:S04]  /*1a10*/  SHF.L.U32 R5, R15, 0x1f, RZ ;  /* 0x0000001f0f057819 */ /* 0x000fc800000006ff */
[----:B------:R-:W2:Y:S02]  /*1a20*/  SYNCS.PHASECHK.TRANS64.TRYWAIT P0, [UR33+0x30], R5 ;  /* 0x00003005ff0075a7 */ /* 0x000ea40008001121 */
[----:B--2---:R-:W-:Y:S05]  /*1a30*/  @!P0 BRA `(.L_x_27) ;  /* 0x0000007400808947 */ /* 0x004fea0003800000 */
.L_x_26:
[----:B------:R2:W-:Y:S01]  /*1a40*/  @P5 SYNCS.ARRIVE.TRANS64 RZ, [UR33], R3 ;  /* 0x00000003ffff59a7 */ /* 0x0005e20008000021 */
[----:B------:R-:W-:Y:S02]  /*1a50*/  ULOP3.LUT UR8, UR22, 0x2, URZ, 0xfc, !UPT ;  /* 0x0000000216087892 */ /* 0x000fe4000f8efcff */
[----:B------:R-:W-:Y:S02]  /*1a60*/  UIADD3 UR31, UPT, UPT, UR31, 0x1, URZ ;  /* 0x000000011f1f7890 */ /* 0x000fe4000fffe0ff */
[----:B------:R-:W-:Y:S02]  /*1a70*/  UISETP.NE.AND UP0, UPT, UR8, 0x2, UPT ;  /* 0x000000020800788c */ /* 0x000fe4000bf05270 */
[----:B------:R-:W-:-:S07]  /*1a80*/  UISETP.NE.AND UP2, UPT, UR31, 0x1, UPT ;  /* 0x000000011f00788c */ /* 0x000fce000bf45270 */
[----:B------:R-:W-:Y:S05]  /*1a90*/  BRA.U UP0, `(.L_x_28) ;  /* 0x0000000100047547 */ /* 0x000fea000b800000 */
[----:B------:R-:W-:Y:S05]  /*1aa0*/  BPT.TRAP 0x1 ;  /* 0x000000040000795c */ /* 0x000fea0000300000 */
.L_x_28:
[----:B------:R-:W-:Y:S04]  /*1ab0*/  BSSY.RECONVERGENT B0, `(.L_x_29) ;  /* 0x0000003000007945 */ /* 0x000fe80003800200 */
[----:B------:R-:W-:Y:S05]  /*1ac0*/  @!P4 BRA `(.L_x_30) ;  /* 0x000000000004c947 */ /* 0x000fea0003800000 */
[----:B------:R-:W-:Y:S05]  /*1ad0*/  BPT.TRAP 0x1 ;  /* 0x000000040000795c */ /* 0x000fea0000300000 */
.L_x_30:
[----:B------:R-:W-:Y:S05]  /*1ae0*/  BSYNC.RECONVERGENT B0 ;  /* 0x0000000000007941 */ /* 0x000fea0003800200 */
.L_x_29:
[----:B------:R-:W-:Y:S02]  /*1af0*/  UIADD3 UR23, UPT, UPT, UR44, 0x1, URZ ;  /* 0x000000012c177890 */ /* 0x000fe4000fffe0ff */
[----:B------:R-:W-:Y:S02]  /*1b00*/  UIADD3 UR42, UP1, UPT, UR14, 0x80, URZ ;  /* 0x000000800e2a7890 */ /* 0x000fe4000ff3e0ff */
[----:B------:R-:W-:Y:S02]  /*1b10*/  UISETP.NE.AND UP0, UPT, UR23, 0x6, UPT ;  /* 0x000000061700788c */ /* 0x000fe4000bf05270 */
[----:B------:R-:W-:Y:S02]  /*1b20*/  UIADD3 UR34, UPT, UPT, UR26, -0x20, URZ ;  /* 0xffffffe01a227890 */ /* 0x000fe4000fffe0ff */
[----:B------:R-:W-:Y:S02]  /*1b30*/  USEL UR9, URZ, 0x1, UP0 ;  /* 0x00000001ff097887 */ /* 0x000fe40008000000 */
[----:B------:R-:W-:-:S02]  /*1b40*/  USEL UR23, UR23, URZ, UP0 ;  /* 0x000000ff17177287 */ /* 0x000fc40008000000 */
[----:B------:R-:W-:Y:S02]  /*1b50*/  UIADD3 UR40, UP0, UPT, UR14, 0x180, URZ ;  /* 0x000001800e287890 */ /* 0x000fe4000ff1e0ff */
[----:B------:R-:W-:Y:S01]  /*1b60*/  ULEA UR8, UR23, UR6, 0x3 ;  /* 0x0000000617087291 */ /* 0x000fe2000f8e18ff */
[----:B------:R-:W-:Y:S01]  /*1b70*/  LOP3.LUT R15, R15, UR9, RZ, 0x3c, !PT ;  /* 0x000000090f0f7c12 */ /* 0x000fe2000f8e3cff */
[----:B------:R-:W-:Y:S02]  /*1b80*/  ULOP3.LUT UR33, UR33, 0xfefffff8, URZ, 0xc0, !UPT ;  /* 0xfefffff821217892 */ /* 0x000fe4000f8ec0ff */
[----:B------:R-:W-:Y:S01]  /*1b90*/  UIADD3.X UR43, UPT, UPT, URZ, UR15, URZ, UP1, !UPT ;  /* 0x0000000fff2b7290 */ /* 0x000fe20008ffe4ff */
[----:B-1----:R-:W-:Y:S01]  /*1ba0*/  SHF.L.U32 R2, R15, 0x1f, RZ ;  /* 0x0000001f0f027819 */ /* 0x002fe200000006ff */
[----:B------:R-:W-:Y:S01]  /*1bb0*/  UIADD3.X UR41, UPT, UPT, URZ, UR15, URZ, UP0, !UPT ;  /* 0x0000000fff297290 */ /* 0x000fe200087fe4ff */
[----:B------:R-:W-:Y:S02]  /*1bc0*/  UMOV UR38, 0x0 ;  /* 0x0000000000267882 */ /* 0x000fe40000000000 */
[----:B------:R4:W1:Y:S01]  /*1bd0*/  SYNCS.PHASECHK.TRANS64.TRYWAIT P0, [UR8+0x30], R2 ;  /* 0x00003002ff0075a7 */ /* 0x0008620008001108 */
[----:B------:R-:W-:Y:S01]  /*1be0*/  ULEA UR8, UR44, UR6, 0xe ;  /* 0x000000062c087291 */ /* 0x000fe2000f8e70ff */
[----:B------:R-:W-:Y:S01]  /*1bf0*/  UMOV UR39, 0x10000000 ;  /* 0x1000000000277882 */ /* 0x000fe20000000000 */
[----:B------:R-:W-:-:S02]  /*1c00*/  UMOV UR27, UR35 ;  /* 0x00000023001b7c82 */ /* 0x000fc40008000000 */
[----:B------:R-:W-:Y:S02]  /*1c10*/  UIADD3 UR32, UPT, UPT, UR8, 0x8400, URZ ;  /* 0x0000840008207890 */ /* 0x000fe4000fffe0ff */
[----:B------:R-:W-:Y:S02]  /*1c20*/  UIADD3 UR24, UPT, UPT, UR8, 0xa400, URZ ;  /* 0x0000a40008187890 */ /* 0x000fe4000fffe0ff */
[----:B------:R-:W-:Y:S02]  /*1c30*/  UIADD3 UR16, UPT, UPT, UR8, 0x20400, URZ ;  /* 0x0002040008107890 */ /* 0x000fe4000fffe0ff */
[----:B------:R-:W-:Y:S01]  /*1c40*/  UIADD3 UR8, UPT, UPT, UR8, 0x22400, URZ ;  /* 0x0002240008087890 */ /* 0x000fe2000fffe0ff */
[----:B------:R-:W-:Y:S01]  /*1c50*/  UMOV UR28, UR36 ;  /* 0x00000024001c7c82 */ /* 0x000fe20008000000 */
[----:B------:R-:W-:Y:S01]  /*1c60*/  UMOV UR25, UR33 ;  /* 0x0000002100197c82 */ /* 0x000fe20008000000 */
[----:B------:R-:W-:Y:S01]  /*1c70*/  UMOV UR20, UR36 ;  /* 0x0000002400147c82 */ /* 0x000fe20008000000 */
[----:B------:R-:W-:Y:S01]  /*1c80*/  UMOV UR17, UR33 ;  /* 0x0000002100117c82 */ /* 0x000fe20008000000 */
[----:B------:R-:W-:Y:S01]  /*1c90*/  UMOV UR18, UR34 ;  /* 0x0000002200127c82 */ /* 0x000fe20008000000 */
[----:B------:R-:W-:Y:S01]  /*1ca0*/  UTMALDG.3D.2CTA [UR32], [UR42], desc[UR38] ;  /* 0x000026202a0075b4 */ /* 0x000fe20008211000 */
[----:B------:R-:W-:Y:S01]  /*1cb0*/  UMOV UR10, UR26 ;  /* 0x0000001a000a7c82 */ /* 0x000fe20008000000 */
[----:B------:R-:W-:Y:S01]  /*1cc0*/  UMOV UR11, UR19 ;  /* 0x00000013000b7c82 */ /* 0x000fe20008000000 */
[----:B------:R-:W-:Y:S01]  /*1cd0*/  UMOV UR12, UR36 ;  /* 0x00000024000c7c82 */ /* 0x000fe20008000000 */
[----:B------:R-:W-:Y:S01]  /*1ce0*/  UMOV UR9, UR33 ;  /* 0x0000002100097c82 */ /* 0x000fe20008000000 */
[----:B------:R-:W-:Y:S01]  /*1cf0*/  UMOV UR30, UR13 ;  /* 0x0000000d001e7c82 */ /* 0x000fe20008000000 */
[----:B------:R-:W-:Y:S01]  /*1d00*/  UMOV UR44, UR23 ;  /* 0x00000017002c7c82 */ /* 0x000fe20008000000 */
[----:B------:R2:W-:Y:S01]  /*1d10*/  UTMALDG.3D.2CTA [UR24], [UR42], desc[UR38] ;  /* 0x000026182a0075b4 */ /* 0x0005e20008211000 */
[----:B------:R4:W-:Y:S01]  /*1d20*/  UTMALDG.3D.2CTA [UR16], [UR40], desc[UR38] ;  /* 0x00002610280075b4 */ /* 0x0009e20008211000 */
[----:B------:R4:W-:Y:S01]  /*1d30*/  UTMALDG.3D.2CTA [UR8], [UR40], desc[UR38] ;  /* 0x00002608280075b4 */ /* 0x0009e20008211000 */
[----:B--2---:R-:W-:Y:S01]  /*1d40*/  UIADD3 UR26, UPT, UPT, UR26, 0x40, URZ ;  /* 0x000000401a1a7890 */ /* 0x004fe2000fffe0ff */
[----:B----4-:R-:W-:Y:S11]  /*1d50*/  BRA.U UP2, `(.L_x_31) ;  /* 0xfffffffd02207547 */ /* 0x010ff6000b83ffff */
.L_x_25:
[----:B------:R-:W-:Y:S01]  /*1d60*/  ULEA UR8, UR23, UR6, 0x3 ;  /* 0x0000000617087291 */ /* 0x000fe2000f8e18ff */
[----:B-1----:R-:W-:Y:S01]  /*1d70*/  SHF.L.U32 R2, R15, 0x1f, RZ ;  /* 0x0000001f0f027819 */ /* 0x002fe200000006ff */
[----:B------:R-:W-:Y:S01]  /*1d80*/  @!P1 SYNCS.ARRIVE.TRANS64.A1T0 RZ, [UR6+0xa8], RZ ;  /* 0x0000a8ffffff99a7 */ /* 0x000fe20008100006 */
[----:B------:R-:W-:-:S06]  /*1d90*/  UISETP.GT.AND UP0, UPT, UR7, UR5, UPT ;  /* 0x000000050700728c */ /* 0x000fcc000bf04270 */
[----:B--2---:R1:W2:Y:S03]  /*1da0*/  SYNCS.PHASECHK.TRANS64.TRYWAIT P0, [UR8+0x30], R2 ;  /* 0x00003002ff0075a7 */ /* 0x0042a60008001108 */
[----:B------:R-:W-:Y:S05]  /*1db0*/  BRA.U !UP0, `(.L_x_32) ;  /* 0x0000000108e47547 */ /* 0x000fea000b800000 */
[----:B------:R-:W-:Y:S01]  /*1dc0*/  UIADD3 UR31, UPT, UPT, UR29, UR30, URZ ;  /* 0x0000001e1d1f7290 */ /* 0x000fe2000fffe0ff */
[----:B------:R-:W-:-:S11]  /*1dd0*/  UMOV UR44, UR23 ;  /* 0x00000017002c7c82 */ /* 0x000fd60008000000 */
.L_x_38:
[----:B------:R-:W-:Y:S01]  /*1de0*/  ULEA UR33, UR44, UR6, 0x3 ;  /* 0x000000062c217291 */ /* 0x000fe2000f8e18ff */
[----:B--2---:R-:W-:Y:S01]  /*1df0*/  @P5 MOV R3, 0x10000 ;  /* 0x0001000000035802 */ /* 0x004fe20000000f00 */
[----:B-12---:R-:W-:Y:S10]  /*1e00*/  @P0 BRA `(.L_x_33) ;  /* 0x00000000000c0947 */ /* 0x006ff40003800000 */
[----:B------:R-:W-:-:S04]  /*1e10*/  SHF.L.U32 R5, R15, 0x1f, RZ ;  /* 0x0000001f0f057819 */ /* 0x000fc800000006ff */
[----:B------:R-:W2:Y:S02]  /*1e20*/  SYNCS.PHASECHK.TRANS64.TRYWAIT P0, [UR33+0x30], R5 ;  /* 0x00003005ff0075a7 */ /* 0x000ea40008001121 */
[----:B--2---:R-:W-:Y:S05]  /*1e30*/  @!P0 BRA `(.L_x_34) ;  /* 0x0000007000988947 */ /* 0x004fea0003800000 */
.L_x_33:
[----:B------:R2:W-:Y:S01]  /*1e40*/  @P5 SYNCS.ARRIVE.TRANS64 RZ, [UR33], R3 ;  /* 0x00000003ffff59a7 */ /* 0x0005e20008000021 */
[----:B------:R-:W-:-:S04]  /*1e50*/  ULOP3.LUT UR8, UR22, 0x2, URZ, 0xfc, !UPT ;  /* 0x0000000216087892 */ /* 0x000fc8000f8efcff */
[----:B------:R-:W-:-:S09]  /*1e60*/  UISETP.NE.AND UP0, UPT, UR8, 0x2, UPT ;  /* 0x000000020800788c */ /* 0x000fd2000bf05270 */
[----:B------:R-:W-:Y:S05]  /*1e70*/  BRA.U UP0, `(.L_x_35) ;  /* 0x0000000100047547 */ /* 0x000fea000b800000 */
[----:B------:R-:W-:Y:S05]  /*1e80*/  BPT.TRAP 0x1 ;  /* 0x000000040000795c */ /* 0x000fea0000300000 */
.L_x_35:
[----:B------:R-:W-:Y:S04]  /*1e90*/  BSSY.RECONVERGENT B0, `(.L_x_36) ;  /* 0x0000003000007945 */ /* 0x000fe80003800200 */
[----:B------:R-:W-:Y:S05]  /*1ea0*/  @!P4 BRA `(.L_x_37) ;  /* 0x000000000004c947 */ /* 0x000fea0003800000 */
[----:B------:R-:W-:Y:S05]  /*1eb0*/  BPT.TRAP 0x1 ;  /* 0x000000040000795c */ /* 0x000fea0000300000 */
.L_x_37:
[----:B------:R-:W-:Y:S05]  /*1ec0*/  BSYNC.RECONVERGENT B0 ;  /* 0x0000000000007941 */ /* 0x000fea0003800200 */
.L_x_36:
[----:B------:R-:W-:Y:S02]  /*1ed0*/  UIADD3 UR23, UPT, UPT, UR44, 0x1, URZ ;  /* 0x000000012c177890 */ /* 0x000fe4000fffe0ff */
[----:B------:R-:W-:Y:S02]  /*1ee0*/  UIADD3 UR42, UP1, UPT, UR14, 0x80, URZ ;  /* 0x000000800e2a7890 */ /* 0x000fe4000ff3e0ff */
[----:B------:R-:W-:Y:S02]  /*1ef0*/  UISETP.NE.AND UP0, UPT, UR23, 0x6, UPT ;  /* 0x000000061700788c */ /* 0x000fe4000bf05270 */
[----:B------:R-:W-:Y:S02]  /*1f00*/  USHF.L.U32 UR34, UR30, 0x6, URZ ;  /* 0x000000061e227899 */ /* 0x000fe400080006ff */
        /* <DEDUP_REMOVED lines=8> */
[----:B------:R-:W-:Y:S02]  /*1f90*/  UIADD3 UR26, UPT, UPT, UR34, 0x20, URZ ;  /* 0x00000020221a7890 */ /* 0x000fe4000fffe0ff */
[----:B------:R-:W-:Y:S01]  /*1fa0*/  UIADD3.X UR41, UPT, UPT, URZ, UR15, URZ, UP0, !UPT ;  /* 0x0000000fff297290 */ /* 0x000fe200087fe4ff */
[----:B------:R4:W1:Y:S01]  /*1fb0*/  SYNCS.PHASECHK.TRANS64.TRYWAIT P0, [UR8+0x30], R2 ;  /* 0x00003002ff0075a7 */ /* 0x0008620008001108 */
[----:B------:R-:W-:Y:S01]  /*1fc0*/  ULEA UR8, UR44, UR6, 0xe ;  /* 0x000000062c087291 */ /* 0x000fe2000f8e70ff */
[----:B------:R-:W-:Y:S01]  /*1fd0*/  UMOV UR38, 0x0 ;  /* 0x0000000000267882 */ /* 0x000fe20000000000 */
[----:B------:R-:W-:-:S02]  /*1fe0*/  UMOV UR39, 0x10000000 ;  /* 0x1000000000277882 */ /* 0x000fc40000000000 */
        /* <DEDUP_REMOVED lines=9> */
[----:B------:R-:W-:Y:S01]  /*2080*/  UMOV UR18, UR34 ;  /* 0x0000002200127c82 */ /* 0x000fe20008000000 */
[----:B------:R4:W-:Y:S01]  /*2090*/  UTMALDG.3D.2CTA [UR32], [UR42], desc[UR38] ;  /* 0x000026202a0075b4 */ /* 0x0009e20008211000 */
[----:B------:R-:W-:Y:S01]  /*20a0*/  UMOV UR11, UR19 ;  /* 0x00000013000b7c82 */ /* 0x000fe20008000000 */
[----:B------:R-:W-:Y:S01]  /*20b0*/  UMOV UR12, UR36 ;  /* 0x00000024000c7c82 */ /* 0x000fe20008000000 */
[----:B------:R-:W-:Y:S01]  /*20c0*/  UMOV UR9, UR33 ;  /* 0x0000002100097c82 */ /* 0x000fe20008000000 */
[----:B------:R-:W-:Y:S01]  /*20d0*/  UMOV UR10, UR26 ;  /* 0x0000001a000a7c82 */ /* 0x000fe20008000000 */
[----:B------:R-:W-:Y:S01]  /*20e0*/  UIADD3 UR30, UPT, UPT, UR30, 0x1, URZ ;  /* 0x000000011e1e7890 */ /* 0x000fe2000fffe0ff */
[----:B------:R-:W-:Y:S01]  /*20f0*/  UMOV UR44, UR23 ;  /* 0x00000017002c7c82 */ /* 0x000fe20008000000 */
[----:B------:R4:W-:Y:S02]  /*2100*/  UTMALDG.3D.2CTA [UR24], [UR42], desc[UR38] ;  /* 0x000026182a0075b4 */ /* 0x0009e40008211000 */
[----:B------:R-:W-:Y:S01]  /*2110*/  UISETP.NE.AND UP0, UPT, UR30, UR31, UPT ;  /* 0x0000001f1e00728c */ /* 0x000fe2000bf05270 */
[----:B------:R4:W-:Y:S01]  /*2120*/  UTMALDG.3D.2CTA [UR16], [UR40], desc[UR38] ;  /* 0x00002610280075b4 */ /* 0x0009e20008211000 */
[----:B------:R4:W-:Y:S07]  /*2130*/  UTMALDG.3D.2CTA [UR8], [UR40], desc[UR38] ;  /* 0x00002608280075b4 */ /* 0x0009ee0008211000 */
[----:B----4-:R-:W-:Y:S05]  /*2140*/  BRA.U UP0, `(.L_x_38) ;  /* 0xfffffffd00247547 */ /* 0x010fea000b83ffff */
.L_x_32:
[----:B-1----:R-:W-:Y:S01]  /*2150*/  LEA R2, R14, UR6, 0x3 ;  /* 0x000000060e027c11 */ /* 0x002fe2000f8e18ff */
[----:B------:R-:W-:Y:S01]  /*2160*/  NOP ;  /* 0x0000000000007918 */ /* 0x000fe20000000000 */
[----:B--2---:R-:W-:Y:S02]  /*2170*/  SHF.L.U32 R3, R12, 0x1f, RZ ;  /* 0x0000001f0c037819 */ /* 0x004fe400000006ff */
[----:B------:R-:W-:Y:S02]  /*2180*/  LEA R4, R14, UR6, 0x4 ;  /* 0x000000060e047c11 */ /* 0x000fe4000f8e20ff */
[----:B------:R-:W1:Y:S02]  /*2190*/  SYNCS.PHASECHK.TRANS64.TRYWAIT P0, [R2+URZ+0xb0], R3 ;  /* 0x0000b003020075a7 */ /* 0x000e6400080011ff */
[----:B-1----:R-:W-:Y:S05]  /*21a0*/  @!P0 BRA `(.L_x_39) ;  /* 0x0000006c00d48947 */ /* 0x002fea0003800000 */
.L_x_154:
[----:B------:R-:W2:Y:S01]  /*21b0*/  LDS.128 R4, [R4+0x140] ;  /* 0x0001400004047984 */ /* 0x000ea20000000c00 */
[----:B------:R-:W-:Y:S01]  /*21c0*/  ISETP.GE.AND P0, PT, R26, 0x1, PT ;  /* 0x000000011a00780c */ /* 0x000fe20003f06270 */
[----:B-1----:R-:W-:Y:S01]  /*21d0*/  VIADD R2, R2, 0xc0 ;  /* 0x000000c002027836 */ /* 0x002fe20000000000 */
[----:B------:R-:W-:Y:S01]  /*21e0*/  @!PT LDS RZ, [RZ] ;  /* 0x00000000fffff984 */ /* 0x000fe20000000800 */
[----:B------:R-:W-:Y:S01]  /*21f0*/  @!PT LDS RZ, [RZ] ;  /* 0x00000000fffff984 */ /* 0x000fe20000000800 */
[----:B------:R-:W-:Y:S01]  /*2200*/  @!PT LDS RZ, [RZ] ;  /* 0x00000000fffff984 */ /* 0x000fe20000000800 */
[----:B------:R-:W-:Y:S01]  /*2210*/  @!PT LDS RZ, [RZ] ;  /* 0x00000000fffff984 */ /* 0x000fe20000000800 */
[----:B------:R1:W-:Y:S06]  /*2220*/  MEMBAR.ALL.CTA ;  /* 0x0000000000007992 */ /* 0x0003ec0000008000 */
[----:B-1----:R-:W1:Y:S01]  /*2230*/  FENCE.VIEW.ASYNC.S ;  /* 0x00000000000073c6 */ /* 0x002e620000000000 */
[----:B------:R-:W-:-:S04]  /*2240*/  PRMT R2, RZ, 0x654, R2 ;  /* 0x00000654ff027816 */ /* 0x000fc80000000002 */
[----:B-1----:R1:W-:Y:S01]  /*2250*/  SYNCS.ARRIVE.TRANS64.RED.A1T0 RZ, [R2+URZ], RZ ;  /* 0x000000ff02ff79a7 */ /* 0x0023e200081004ff */
[----:B--2---:R-:W-:-:S13]  /*2260*/  LOP3.LUT P2, RZ, R6, 0x1, RZ, 0xc0, !PT ;  /* 0x0000000106ff7812 */ /* 0x004fda000784c0ff */
[----:B------:R-:W-:Y:S01]  /*2270*/  @P2 SHF.R.U32.HI R3, RZ, 0x10, R5 ;  /* 0x00000010ff032819 */ /* 0x000fe20000011605 */
[----:B------:R-:W-:Y:S01]  /*2280*/  VOTEU.ANY UP0, P2 ;  /* 0x0000000000ff7886 */ /* 0x000fe20001000100 */
[----:B------:R-:W-:Y:S02]  /*2290*/  @P2 MOV R13, R4 ;  /* 0x00000004000d2202 */ /* 0x000fe40000000f00 */
[----:B------:R-:W-:Y:S02]  /*22a0*/  @P2 R2UR.BROADCAST UR8, R3 ;  /* 0x00000000030822ca */ /* 0x000fe400008e0000 */
[----:B------:R-:W-:-:S11]  /*22b0*/  @P2 LOP3.LUT R11, R5, 0xffff, RZ, 0xc0, !PT ;  /* 0x0000ffff050b2812 */ /* 0x000fd600078ec0ff */
[----:B------:R-:W-:Y:S01]  /*22c0*/  @UP0 UMOV UR36, UR8 ;  /* 0x0000000800240c82 */ /* 0x000fe20008000000 */
[----:B-1----:R-:W-:Y:S05]  /*22d0*/  @!P0 BRA `(.L_x_40) ;  /* 0x0000000000b88947 */ /* 0x002fea0003800000 */
[----:B------:R-:W3:Y:S01]  /*22e0*/  LDC.64 R4, c[0x0][0xb18] ;  /* 0x0002c600ff047b82 */ /* 0x000ee20000000a00 */
[----:B------:R-:W-:-:S07]  /*22f0*/  ISETP.NE.AND P3, PT, R26, 0x1, PT ;  /* 0x000000011a00780c */ /* 0x000fce0003f65270 */
[----:B------:R-:W1:Y:S08]  /*2300*/  LDC.64 R6, c[0x0][0xb10] ;  /* 0x0002c400ff067b82 */ /* 0x000e700000000a00 */
[----:B------:R-:W2:Y:S08]  /*2310*/  LDC R17, c[0x0][0xb20] ;  /* 0x0002c800ff117b82 */ /* 0x000eb00000000800 */
[----:B------:R-:W4:Y:S01]  /*2320*/  LDC R18, c[0x0][0xb0c] ;  /* 0x0002c300ff127b82 */ /* 0x000f220000000800 */
[----:B---3--:R-:W-:Y:S01]  /*2330*/  IMAD.HI.U32 R22, R0, R5, RZ ;  /* 0x0000000500167227 */ /* 0x008fe200078e00ff */
[----:B------:R-:W-:-:S06]  /*2340*/  ISETP.NE.AND P0, PT, R4, 0x1, PT ;  /* 0x000000010400780c */ /* 0x000fcc0003f05270 */
[----:B------:R-:W3:Y:S01]  /*2350*/  LDC.64 R2, c[0x0][0xb28] ;  /* 0x0002ca00ff027b82 */ /* 0x000ee20000000a00 */
[----:B-1----:R-:W-:-:S04]  /*2360*/  IMAD.HI.U32 R20, R9, R6, RZ ;  /* 0x0000000609147227 */ /* 0x002fc800078e00ff */
[----:B------:R-:W-:Y:S01]  /*2370*/  IMAD.HI.U32 R24, R13, R6, RZ ;  /* 0x000000060d187227 */ /* 0x000fe200078e00ff */
[----:B------:R-:W-:Y:S02]  /*2380*/  SHF.R.U32.HI R20, RZ, R7, R20 ;  /* 0x00000007ff147219 */ /* 0x000fe40000011614 */
[----:B--2---:R-:W-:Y:S01]  /*2390*/  SHF.R.U32.HI R19, RZ, R17, R22 ;  /* 0x00000011ff137219 */ /* 0x004fe20000011616 */
[----:B------:R-:W-:Y:S01]  /*23a0*/  IMAD.HI.U32 R22, R11, R5, RZ ;  /* 0x000000050b167227 */ /* 0x000fe200078e00ff */
[----:B------:R-:W-:Y:S02]  /*23b0*/  SHF.R.U32.HI R24, RZ, R7, R24 ;  /* 0x00000007ff187219 */ /* 0x000fe40000011618 */
[----:B------:R-:W-:Y:S02]  /*23c0*/  SEL R19, R0, R19, !P0 ;  /* 0x0000001300137207 */ /* 0x000fe40004000000 */
[----:B------:R-:W-:Y:S02]  /*23d0*/  SHF.R.U32.HI R22, RZ, R17, R22 ;  /* 0x00000011ff167219 */ /* 0x000fe40000011616 */
[----:B----4-:R-:W-:-:S02]  /*23e0*/  ISETP.NE.AND P1, PT, R18, 0x1, PT ;  /* 0x000000011200780c */ /* 0x010fc40003f25270 */
[----:B------:R-:W-:Y:S02]  /*23f0*/  SEL R5, R11, R22, !P0 ;  /* 0x000000160b057207 */ /* 0x000fe40004000000 */
[----:B------:R-:W-:Y:S02]  /*2400*/  SEL R21, R9, R20, !P1 ;  /* 0x0000001409157207 */ /* 0x000fe40004800000 */
[----:B------:R-:W-:Y:S01]  /*2410*/  SEL R7, R13, R24, !P1 ;  /* 0x000000180d077207 */ /* 0x000fe20004800000 */
[----:B---3--:R-:W-:Y:S01]  /*2420*/  IMAD.HI.U32 R20, R19, R2, RZ ;  /* 0x0000000213147227 */ /* 0x008fe200078e00ff */
[----:B------:R-:W-:-:S03]  /*2430*/  IADD3 R17, PT, PT, -R5, RZ, RZ ;  /* 0x000000ff05117210 */ /* 0x000fc60007ffe1ff */
        /* <DEDUP_REMOVED lines=11> */
[----:B------:R-:W-:-:S04]  /*24f0*/  @!P0 IMAD.HI.U32 R20, R7, R2, RZ ;  /* 0x0000000207148227 */ /* 0x000fc800078e00ff */
[----:B------:R-:W-:Y:S01]  /*2500*/  IMAD.MOV R2, RZ, RZ, -R6 ;  /* 0x000000ffff027224 */ /* 0x000fe200078e0a06 */
[----:B------:R-:W-:-:S03]  /*2510*/  @!P0 SHF.R.U32.HI R20, RZ, R3, R20 ;  /* 0x00000003ff148219 */ /* 0x000fc60000011614 */
[----:B------:R-:W-:Y:S01]  /*2520*/  IMAD R2, R26, R2, R5 ;  /* 0x000000021a027224 */ /* 0x000fe200078e0205 */
        /* <DEDUP_REMOVED lines=9> */
.L_x_40:
[----:B------:R-:W1:Y:S02]  /*25c0*/  LDCU UR8, c[0x0][0xb30] ;  /* 0x00016600ff0877ac */ /* 0x000e640008000800 */
[----:B-1----:R-:W-:-:S09]  /*25d0*/  UISETP.NE.AND UP0, UPT, UR8, 0x1, UPT ;  /* 0x000000010800788c */ /* 0x002fd2000bf05270 */
[----:B------:R-:W-:Y:S05]  /*25e0*/  BRA.U UP0, `(.L_x_41) ;  /* 0x0000000100407547 */ /* 0x000fea000b800000 */
[----:B------:R-:W1:Y:S08]  /*25f0*/  LDC.64 R4, c[0x0][0xb10] ;  /* 0x0002c400ff047b82 */ /* 0x000e700000000a00 */
[----:B------:R-:W2:Y:S08]  /*2600*/  LDC.64 R2, c[0x0][0xb18] ;  /* 0x0002c600ff027b82 */ /* 0x000eb00000000a00 */
[----:B------:R-:W4:Y:S08]  /*2610*/  LDC R6, c[0x0][0xb20] ;  /* 0x0002c800ff067b82 */ /* 0x000f300000000800 */
[----:B------:R-:W3:Y:S01]  /*2620*/  LDC R18, c[0x0][0xb0c] ;  /* 0x0002c300ff127b82 */ /* 0x000ee20000000800 */
[----:B-1----:R-:W-:-:S05]  /*2630*/  IMAD.HI.U32 R4, R13, R4, RZ ;  /* 0x000000040d047227 */ /* 0x002fca00078e00ff */
[----:B------:R-:W-:Y:S01]  /*2640*/  SHF.R.U32.HI R4, RZ, R5, R4 ;  /* 0x00000005ff047219 */ /* 0x000fe20000011604 */
[----:B--2---:R-:W-:Y:S01]  /*2650*/  IMAD.HI.U32 R3, R11, R3, RZ ;  /* 0x000000030b037227 */ /* 0x004fe200078e00ff */
[----:B------:R-:W-:-:S04]  /*2660*/  ISETP.NE.AND P0, PT, R2, 0x1, PT ;  /* 0x000000010200780c */ /* 0x000fc80003f05270 */
[----:B----4-:R-:W-:-:S04]  /*2670*/  SHF.R.U32.HI R6, RZ, R6, R3 ;  /* 0x00000006ff067219 */ /* 0x010fc80000011603 */
[----:B------:R-:W-:Y:S02]  /*2680*/  SEL R3, R11, R6, !P0 ;  /* 0x000000060b037207 */ /* 0x000fe40004000000 */
[----:B---3--:R-:W-:-:S04]  /*2690*/  ISETP.NE.AND P1, PT, R18, 0x1, PT ;  /* 0x000000011200780c */ /* 0x008fc80003f25270 */
[----:B------:R-:W-:-:S05]  /*26a0*/  SEL R4, R13, R4, !P1 ;  /* 0x000000040d047207 */ /* 0x000fca0004800000 */
[----:B------:R-:W-:Y:S02]  /*26b0*/  IMAD.IADD R5, R3, 0x1, -R4 ;  /* 0x0000000103057824 */ /* 0x000fe400078e0a04 */
[----:B------:R-:W-:Y:S02]  /*26c0*/  IMAD.IADD R3, R4, 0x1, -R3 ;  /* 0x0000000104037824 */ /* 0x000fe400078e0a03 */
[----:B------:R-:W-:Y:S02]  /*26d0*/  IMAD R13, R5, R18, R13 ;  /* 0x00000012050d7224 */ /* 0x000fe400078e020d */
[----:B------:R-:W-:-:S07]  /*26e0*/  IMAD R11, R3, R2, R11 ;  /* 0x00000002030b7224 */ /* 0x000fce00078e020b */
.L_x_41:
[----:B------:R-:W-:Y:S01]  /*26f0*/  VIADD R14, R14, 0x1 ;  /* 0x000000010e0e7836 */ /* 0x000fe20000000000 */
[----:B------:R-:W-:Y:S01]  /*2700*/  PLOP3.LUT P1, PT, PT, PT, PT, 0x80, 0x8 ;  /* 0x000000000008781c */ /* 0x000fe20003f2f070 */
[----:B------:R-:W-:Y:S02]  /*2710*/  IMAD.IADD R21, R13, 0x1, R68 ;  /* 0x000000010d157824 */ /* 0x000fe400078e0244 */
[----:B------:R-:W-:Y:S01]  /*2720*/  IMAD.IADD R20, R11, 0x1, R66 ;  /* 0x000000010b147824 */ /* 0x000fe200078e0242 */
[----:B------:R-:W-:-:S04]  /*2730*/  ISETP.NE.AND P0, PT, R14, 0x2, PT ;  /* 0x000000020e00780c */ /* 0x000fc80003f05270 */
[----:B------:R-:W-:Y:S02]  /*2740*/  SEL R3, RZ, 0x1, P0 ;  /* 0x00000001ff037807 */ /* 0x000fe40000000000 */
[----:B------:R-:W-:Y:S02]  /*2750*/  SEL R14, R14, RZ, P0 ;  /* 0x000000ff0e0e7207 */ /* 0x000fe40000000000 */
[----:B------:R-:W-:Y:S01]  /*2760*/  LOP3.LUT R12, R12, R3, RZ, 0x3c, !PT ;  /* 0x000000030c0c7212 */ /* 0x000fe200078e3cff */
[----:B------:R-:W-:Y:S06]  /*2770*/  @P2 BRA `(.L_x_42) ;  /* 0xfffffff0000c2947 */ /* 0x000fec000383ffff */
[----:B------:R-:W-:Y:S01]  /*2780*/  UIADD3 UR6, UPT, UPT, UR6, 0x30, URZ ;  /* 0x0000003006067890 */ /* 0x000fe2000fffe0ff */
[----:B------:R-:W-:-:S03]  /*2790*/  SHF.L.U32 R3, R15, 0x1f, RZ ;  /* 0x0000001f0f037819 */ /* 0x000fc600000006ff */
[----:B------:R-:W-:-:S09]  /*27a0*/  ULEA UR4, UR23, UR6, 0x3 ;  /* 0x0000000617047291 */ /* 0x000fd2000f8e18ff */
[----:B------:R-:W1:Y:S02]  /*27b0*/  SYNCS.PHASECHK.TRANS64.TRYWAIT P0, [UR4], R3 ;  /* 0x00000003ff0075a7 */ /* 0x000e640008001104 */
[----:B-1----:R-:W-:Y:S05]  /*27c0*/  @!P0 BRA `(.L_x_43) ;  /* 0x0000006800608947 */ /* 0x002fea0003800000 */
.L_x_156:
[----:B------:R-:W-:-:S04]  /*27d0*/  UIADD3 UR5, UPT, UPT, UR23, 0x1, URZ ;  /* 0x0000000117057890 */ /* 0x000fc8000fffe0ff */
[----:B------:R-:W-:-:S04]  /*27e0*/  UISETP.NE.AND UP0, UPT, UR5, 0x6, UPT ;  /* 0x000000060500788c */ /* 0x000fc8000bf05270 */
[----:B------:R-:W-:Y:S02]  /*27f0*/  USEL UR7, URZ, 0x1, UP0 ;  /* 0x00000001ff077887 */ /* 0x000fe40008000000 */
[----:B------:R-:W-:-:S04]  /*2800*/  USEL UR5, UR5, URZ, UP0 ;  /* 0x000000ff05057287 */ /* 0x000fc80008000000 */
[----:B------:R-:W-:Y:S01]  /*2810*/  ULEA UR4, UR5, UR6, 0x3 ;  /* 0x0000000605047291 */ /* 0x000fe2000f8e18ff */
[----:B------:R-:W-:-:S04]  /*2820*/  LOP3.LUT R2, R15, UR7, RZ, 0x3c, !PT ;  /* 0x000000070f027c12 */ /* 0x000fc8000f8e3cff */
[----:B-1----:R-:W-:-:S04]  /*2830*/  SHF.L.U32 R3, R2, 0x1f, RZ ;  /* 0x0000001f02037819 */ /* 0x002fc800000006ff */
[----:B------:R-:W1:Y:S02]  /*2840*/  SYNCS.PHASECHK.TRANS64.TRYWAIT P0, [UR4], R3 ;  /* 0x00000003ff0075a7 */ /* 0x000e640008001104 */
[----:B-1----:R-:W-:Y:S05]  /*2850*/  @!P0 BRA `(.L_x_44) ;  /* 0x0000006800548947 */ /* 0x002fea0003800000 */
.L_x_158:
        /* <DEDUP_REMOVED lines=9> */
.L_x_160:
        /* <DEDUP_REMOVED lines=9> */
.L_x_162:
        /* <DEDUP_REMOVED lines=9> */
.L_x_164:
[----:B------:R-:W-:-:S04]  /*2a10*/  UIADD3 UR5, UPT, UPT, UR5, 0x1, URZ ;  /* 0x0000000105057890 */ /* 0x000fc8000fffe0ff */
[----:B------:R-:W-:-:S04]  /*2a20*/  UISETP.NE.AND UP0, UPT, UR5, 0x6, UPT ;  /* 0x000000060500788c */ /* 0x000fc8000bf05270 */
[----:B------:R-:W-:Y:S02]  /*2a30*/  USEL UR4, URZ, 0x1, UP0 ;  /* 0x00000001ff047887 */ /* 0x000fe40008000000 */
[----:B------:R-:W-:-:S04]  /*2a40*/  USEL UR5, UR5, URZ, UP0 ;  /* 0x000000ff05057287 */ /* 0x000fc80008000000 */
[----:B------:R-:W-:Y:S01]  /*2a50*/  ULEA UR5, UR5, UR6, 0x3 ;  /* 0x0000000605057291 */ /* 0x000fe2000f8e18ff */
[----:B-1----:R-:W-:-:S04]  /*2a60*/  LOP3.LUT R3, R2, UR4, RZ, 0x3c, !PT ;  /* 0x0000000402037c12 */ /* 0x002fc8000f8e3cff */
[----:B------:R-:W-:Y:S01]  /*2a70*/  SHF.L.U32 R3, R3, 0x1f, RZ ;  /* 0x0000001f03037819 */ /* 0x000fe200000006ff */
[----:B---3--:R-:W-:-:S07]  /*2a80*/  IMAD.U32 R0, RZ, RZ, UR5 ;  /* 0x00000005ff007e24 */ /* 0x008fce000f8e00ff */
.L_x_48:
[----:B-1----:R1:W2:Y:S02]  /*2a90*/  SYNCS.PHASECHK.TRANS64.TRYWAIT P0, [R0+URZ], R3 ;  /* 0x00000003000075a7 */ /* 0x0022a400080011ff */
[----:B--2---:R-:W-:Y:S05]  /*2aa0*/  @!P0 NANOSLEEP.SYNCS 0x989680 ;  /* 0x009896800000895d */ /* 0x004fea0003900000 */
[----:B------:R-:W2:Y:S02]  /*2ab0*/  @!P0 SYNCS.PHASECHK.TRANS64 P0, [R0+URZ], R3 ;  /* 0x00000003000085a7 */ /* 0x000ea400080010ff */
[----:B--2---:R-:W-:Y:S05]  /*2ac0*/  @P0 EXIT ;  /* 0x000000000000094d */ /* 0x004fea0003800000 */
[----:B------:R-:W-:Y:S05]  /*2ad0*/  BRA `(.L_x_48) ;  /* 0xfffffffc00ec7947 */ /* 0x000fea000383ffff */
.L_x_22:
[----:B------:R-:W-:-:S04]  /*2ae0*/  UISETP.NE.AND UP1, UPT, UR37, URZ, UPT ;  /* 0x000000ff2500728c */ /* 0x000fc8000bf25270 */
[----:B------:R-:W-:-:S09]  /*2af0*/  UISETP.NE.OR UP1, UPT, UR10, 0x1, UP1 ;  /* 0x000000010a00788c */ /* 0x000fd20008f25670 */
[----:B------:R-:W-:Y:S05]  /*2b00*/  BRA.U UP1, `(.L_x_49) ;  /* 0x00000005014c7547 */ /* 0x000fea000b800000 */
[----:B------:R-:W-:Y:S01]  /*2b10*/  HFMA2 R11, -RZ, RZ, 0, 0 ;  /* 0x00000000ff0b7431 */ /* 0x000fe200000001ff */
[----:B------:R-:W-:Y:S01]  /*2b20*/  ISETP.GE.U32.AND P2, PT, R10, 0x2, PT ;  /* 0x000000020a00780c */ /* 0x000fe20003f46070 */
[----:B------:R-:W-:Y:S01]  /*2b30*/  IMAD.MOV.U32 R12, RZ, RZ, 0x1 ;  /* 0x00000001ff0c7424 */ /* 0x000fe200078e00ff */
[----:B------:R-:W-:Y:S01]  /*2b40*/  CS2R R8, SRZ ;  /* 0x0000000000087805 */ /* 0x000fe2000001ff00 */
[----:B------:R-:W-:Y:S01]  /*2b50*/  IMAD.MOV.U32 R3, RZ, RZ, RZ ;  /* 0x000000ffff037224 */ /* 0x000fe200078e00ff */
[----:B------:R-:W-:Y:S01]  /*2b60*/  UMOV UR4, 0x400 ;  /* 0x0000040000047882 */ /* 0x000fe20000000000 */
[----:B------:R-:W-:Y:S01]  /*2b70*/  UMOV UR6, URZ ;  /* 0x000000ff00067c82 */ /* 0x000fe20008000000 */
[----:B------:R-:W-:-:S12]  /*2b80*/  ULEA UR37, UR37, UR4, 0x18 ;  /* 0x0000000425257291 */ /* 0x000fd8000f8ec0ff */
.L_x_53:
[----:B------:R-:W-:Y:S02]  /*2b90*/  LEA R0, R3, UR37, 0x3 ;  /* 0x0000002503007c11 */ /* 0x000fe4000f8e18ff */
[----:B------:R-:W-:-:S03]  /*2ba0*/  SHF.L.U32 R5, R8, 0x1f, RZ ;  /* 0x0000001f08057819 */ /* 0x000fc600000006ff */
[----:B------:R-:W-:Y:S01]  /*2bb0*/  VIADD R4, R0, 0x120 ;  /* 0x0000012000047836 */ /* 0x000fe20000000000 */
[----:B------:R-:W1:Y:S02]  /*2bc0*/  SYNCS.PHASECHK.TRANS64.TRYWAIT P0, [R0+URZ+0x110], R5 ;  /* 0x00011005000075a7 */ /* 0x000e6400080011ff */
[----:B-1----:R-:W-:Y:S05]  /*2bd0*/  @!P0 BRA `(.L_x_50) ;  /* 0x0000006400d48947 */ /* 0x002fea0003800000 */
.L_x_165:
[----:B------:R-:W-:Y:S01]  /*2be0*/  ULEA UR5, UR6, UR37, 0x3 ;  /* 0x0000002506057291 */ /* 0x000fe2000f8e18ff */
[----:B------:R-:W-:Y:S01]  /*2bf0*/  PRMT R4, RZ, 0x654, R4 ;  /* 0x00000654ff047816 */ /* 0x000fe20000000004 */
[----:B-1----:R-:W-:Y:S01]  /*2c00*/  @!P2 IMAD.MOV.U32 R5, RZ, RZ, 0x10 ;  /* 0x00000010ff05a424 */ /* 0x002fe200078e00ff */
[----:B------:R-:W-:Y:S01]  /*2c10*/  SHF.L.U32 R7, R12, 0x1f, RZ ;  /* 0x0000001f0c077819 */ /* 0x000fe200000006ff */
[----:B------:R-:W-:Y:S01]  /*2c20*/  UIADD3 UR4, UPT, UPT, UR5, 0xb0, URZ ;  /* 0x000000b005047890 */ /* 0x000fe2000fffe0ff */
[----:B------:R1:W-:Y:S05]  /*2c30*/  SYNCS.ARRIVE.TRANS64.RED.A1T0 RZ, [R4+URZ], RZ ;  /* 0x000000ff04ff79a7 */ /* 0x0003ea00081004ff */
[----:B------:R-:W-:Y:S01]  /*2c40*/  IMAD.U32 R13, RZ, RZ, UR4 ;  /* 0x00000004ff0d7e24 */ /* 0x000fe2000f8e00ff */
[----:B------:R-:W2:Y:S04]  /*2c50*/  SYNCS.PHASECHK.TRANS64.TRYWAIT P0, [UR5+0xc0], R7 ;  /* 0x0000c007ff0075a7 */ /* 0x000ea80008001105 */
[----:B------:R-:W-:Y:S01]  /*2c60*/  PRMT R13, R10, 0x654, R13 ;  /* 0x000006540a0d7816 */ /* 0x000fe2000000000d */
[----:B-12---:R-:W-:Y:S06]  /*2c70*/  @!P0 BRA `(.L_x_51) ;  /* 0x0000006400c08947 */ /* 0x006fec0003800000 */
.L_x_167:
[----:B------:R-:W-:Y:S01]  /*2c80*/  ULEA UR4, UR6, UR37, 0x4 ;  /* 0x0000002506047291 */ /* 0x000fe2000f8e20ff */
[----:B------:R-:W-:Y:S01]  /*2c90*/  SEL R2, R13, R2, !P2 ;  /* 0x000000020d027207 */ /* 0x000fe20005000000 */
[----:B------:R-:W-:Y:S01]  /*2ca0*/  UIADD3 UR5, UPT, UPT, UR5, 0xb0, URZ ;  /* 0x000000b005057890 */ /* 0x000fe2000fffe0ff */
[----:B-1----:R-:W-:Y:S01]  /*2cb0*/  LEA R0, R11, UR37, 0x3 ;  /* 0x000000250b007c11 */ /* 0x002fe2000f8e18ff */
[----:B------:R-:W-:Y:S01]  /*2cc0*/  UIADD3 UR4, UPT, UPT, UR4, 0x140, URZ ;  /* 0x0000014004047890 */ /* 0x000fe2000fffe0ff */
[----:B------:R1:W-:Y:S01]  /*2cd0*/  @!P2 SYNCS.ARRIVE.TRANS64.RED RZ, [R2+URZ], R5 ;  /* 0x0000000502ffa9a7 */ /* 0x0003e200080004ff */
[----:B------:R-:W-:Y:S01]  /*2ce0*/  UIADD3 UR6, UPT, UPT, UR6, 0x1, URZ ;  /* 0x0000000106067890 */ /* 0x000fe2000fffe0ff */
[----:B------:R-:W-:-:S03]  /*2cf0*/  VIADD R3, R3, 0x1 ;  /* 0x0000000103037836 */ /* 0x000fc60000000000 */
[----:B------:R-:W-:Y:S02]  /*2d00*/  UISETP.NE.AND UP0, UPT, UR6, 0x2, UPT ;  /* 0x000000020600788c */ /* 0x000fe4000bf05270 */
[----:B------:R-:W-:Y:S01]  /*2d10*/  ISETP.NE.AND P0, PT, R3, 0x2, PT ;  /* 0x000000020300780c */ /* 0x000fe20003f05270 */
[----:B------:R-:W-:Y:S06]  /*2d20*/  UGETNEXTWORKID.BROADCAST [UR4], [UR5] ;  /* 0x00000000040073ca */ /* 0x000fec0008000100 */
[----:B------:R-:W-:Y:S02]  /*2d30*/  USEL UR4, URZ, 0x1, UP0 ;  /* 0x00000001ff047887 */ /* 0x000fe40008000000 */
[----:B------:R-:W-:-:S04]  /*2d40*/  USEL UR6, UR6, URZ, UP0 ;  /* 0x000000ff06067287 */ /* 0x000fc80008000000 */
[----:B------:R-:W-:Y:S02]  /*2d50*/  LOP3.LUT R12, R12, UR4, RZ, 0x3c, !PT ;  /* 0x000000040c0c7c12 */ /* 0x000fe4000f8e3cff */
[----:B-1----:R-:W-:-:S04]  /*2d60*/  SHF.L.U32 R5, R9, 0x1f, RZ ;  /* 0x0000001f09057819 */ /* 0x002fc800000006ff */
[----:B------:R-:W1:Y:S02]  /*2d70*/  SYNCS.PHASECHK.TRANS64.TRYWAIT P1, [R0+URZ+0xb0], R5 ;  /* 0x0000b005000075a7 */ /* 0x000e6400080211ff */
[----:B-1----:R-:W-:Y:S05]  /*2d80*/  @!P1 BRA `(.L_x_52) ;  /* 0x0000006400949947 */ /* 0x002fea0003800000 */
.L_x_168:
[----:B------:R-:W-:Y:S01]  /*2d90*/  LEA R4, R11, UR37, 0x4 ;  /* 0x000000250b047c11 */ /* 0x000fe2000f8e20ff */
[----:B-1----:R-:W-:Y:S01]  /*2da0*/  VIADD R0, R0, 0xc0 ;  /* 0x000000c000007836 */ /* 0x002fe20000000000 */
[----:B------:R-:W-:Y:S01]  /*2db0*/  SEL R3, R3, RZ, P0 ;  /* 0x000000ff03037207 */ /* 0x000fe20000000000 */
[----:B------:R-:W-:-:S03]  /*2dc0*/  VIADD R11, R11, 0x1 ;  /* 0x000000010b0b7836 */ /* 0x000fc60000000000 */
[----:B------:R-:W1:Y:S01]  /*2dd0*/  LDS.128 R4, [R4+0x140] ;  /* 0x0001400004047984 */ /* 0x000e620000000c00 */
[----:B------:R-:W-:Y:S02]  /*2de0*/  PRMT R0, RZ, 0x654, R0 ;  /* 0x00000654ff007816 */ /* 0x000fe40000000000 */
[C---:B------:R-:W-:Y:S01]  /*2df0*/  ISETP.NE.AND P1, PT, R11.reuse, 0x2, PT ;  /* 0x000000020b00780c */ /* 0x040fe20003f25270 */
[----:B------:R-:W-:Y:S01]  /*2e00*/  @!PT LDS RZ, [RZ] ;  /* 0x00000000fffff984 */ /* 0x000fe20000000800 */
[----:B------:R-:W-:Y:S01]  /*2e10*/  @!PT LDS RZ, [RZ] ;  /* 0x00000000fffff984 */ /* 0x000fe20000000800 */
[----:B------:R-:W-:Y:S01]  /*2e20*/  @!PT LDS RZ, [RZ] ;  /* 0x00000000fffff984 */ /* 0x000fe20000000800 */
[----:B------:R-:W-:Y:S01]  /*2e30*/  @!PT LDS RZ, [RZ] ;  /* 0x00000000fffff984 */ /* 0x000fe20000000800 */
[----:B------:R2:W-:Y:S06]  /*2e40*/  MEMBAR.ALL.CTA ;  /* 0x0000000000007992 */ /* 0x0005ec0000008000 */
[----:B--2---:R-:W2:Y:S01]  /*2e50*/  FENCE.VIEW.ASYNC.S ;  /* 0x00000000000073c6 */ /* 0x004ea20000000000 */
[----:B------:R-:W-:Y:S01]  /*2e60*/  SEL R11, R11, RZ, P1 ;  /* 0x000000ff0b0b7207 */ /* 0x000fe20000800000 */
[----:B--2---:R2:W-:Y:S01]  /*2e70*/  SYNCS.ARRIVE.TRANS64.RED.A1T0 RZ, [R0+URZ], RZ ;  /* 0x000000ff00ff79a7 */ /* 0x0045e200081004ff */
[----:B-1----:R-:W-:-:S02]  /*2e80*/  LOP3.LUT P3, RZ, R6, 0x1, RZ, 0xc0, !PT ;  /* 0x0000000106ff7812 */ /* 0x002fc4000786c0ff */
[----:B------:R-:W-:-:S04]  /*2e90*/  SEL R5, RZ, 0x1, P0 ;  /* 0x00000001ff057807 */ /* 0x000fc80000000000 */
[----:B------:R-:W-:Y:S02]  /*2ea0*/  LOP3.LUT R8, R8, R5, RZ, 0x3c, !PT ;  /* 0x0000000508087212 */ /* 0x000fe400078e3cff */
[----:B--2---:R-:W-:-:S04]  /*2eb0*/  SEL R0, RZ, 0x1, P1 ;  /* 0x00000001ff007807 */ /* 0x004fc80000800000 */
[----:B------:R-:W-:Y:S01]  /*2ec0*/  LOP3.LUT R9, R9, R0, RZ, 0x3c, !PT ;  /* 0x0000000009097212 */ /* 0x000fe200078e3cff */
[----:B------:R-:W-:Y:S06]  /*2ed0*/  @P3 BRA `(.L_x_53) ;  /* 0xfffffffc002c3947 */ /* 0x000fec000383ffff */
[----:B------:R-:W-:Y:S01]  /*2ee0*/  ULEA UR5, UR6, UR37, 0x3 ;  /* 0x0000002506057291 */ /* 0x000fe2000f8e18ff */
[----:B------:R-:W-:-:S08]  /*2ef0*/  SHF.L.U32 R3, R12, 0x1f, RZ ;  /* 0x0000001f0c037819 */ /* 0x000fd000000006ff */
[----:B------:R-:W1:Y:S02]  /*2f00*/  SYNCS.PHASECHK.TRANS64 P0, [UR5+0xc0], R3 ;  /* 0x0000c003ff0075a7 */ /* 0x000e640008001005 */
[----:B-1----:R-:W-:Y:S05]  /*2f10*/  @P0 BRA `(.L_x_54) ;  /* 0x0000000000080947 */ /* 0x002fea0003800000 */
[----:B------:R-:W1:Y:S02]  /*2f20*/  SYNCS.PHASECHK.TRANS64.TRYWAIT P0, [UR5+0xc0], R3 ;  /* 0x0000c003ff0075a7 */ /* 0x000e640008001105 */
[----:B-1----:R-:W-:Y:S05]  /*2f30*/  @!P0 BRA `(.L_x_55) ;  /* 0x00000064003c8947 */ /* 0x002fea0003800000 */
.L_x_54:
[----:B------:R-:W-:-:S04]  /*2f40*/  UIADD3 UR4, UPT, UPT, UR6, 0x1, URZ ;  /* 0x0000000106047890 */ /* 0x000fc8000fffe0ff */
[----:B------:R-:W-:-:S04]  /*2f50*/  UISETP.NE.AND UP0, UPT, UR4, 0x2, UPT ;  /* 0x000000020400788c */ /* 0x000fc8000bf05270 */
[----:B------:R-:W-:Y:S02]  /*2f60*/  USEL UR7, URZ, 0x1, UP0 ;  /* 0x00000001ff077887 */ /* 0x000fe40008000000 */
[----:B------:R-:W-:-:S04]  /*2f70*/  USEL UR4, UR4, URZ, UP0 ;  /* 0x000000ff04047287 */ /* 0x000fc80008000000 */
[----:B------:R-:W-:Y:S01]  /*2f80*/  ULEA UR4, UR4, UR37, 0x3 ;  /* 0x0000002504047291 */ /* 0x000fe2000f8e18ff */
[----:B-1----:R-:W-:-:S04]  /*2f90*/  LOP3.LUT R3, R12, UR7, RZ, 0x3c, !PT ;  /* 0x000000070c037c12 */ /* 0x002fc8000f8e3cff */
[----:B------:R-:W-:-:S04]  /*2fa0*/  SHF.L.U32 R0, R3, 0x1f, RZ ;  /* 0x0000001f03007819 */ /* 0x000fc800000006ff */
[----:B------:R-:W1:Y:S02]  /*2fb0*/  SYNCS.PHASECHK.TRANS64 P0, [UR4+0xc0], R0 ;  /* 0x0000c000ff0075a7 */ /* 0x000e640008001004 */
[----:B-1----:R-:W-:Y:S05]  /*2fc0*/  @P0 EXIT ;  /* 0x000000000000094d */ /* 0x002fea0003800000 */
[----:B------:R-:W-:Y:S02]  /*2fd0*/  SHF.L.U32 R3, R3, 0x1f, RZ ;  /* 0x0000001f03037819 */ /* 0x000fe400000006ff */
[----:B------:R-:W-:-:S07]  /*2fe0*/  MOV R0, UR4 ;  /* 0x0000000400007c02 */ /* 0x000fce0008000f00 */
.L_x_56:
[----:B-1----:R1:W2:Y:S02]  /*2ff0*/  SYNCS.PHASECHK.TRANS64.TRYWAIT P0, [R0+URZ+0xc0], R3 ;  /* 0x0000c003000075a7 */ /* 0x0022a400080011ff */
[----:B--2---:R-:W-:Y:S05]  /*3000*/  @!P0 NANOSLEEP.SYNCS 0x989680 ;  /* 0x009896800000895d */ /* 0x004fea0003900000 */
[----:B------:R-:W2:Y:S02]  /*3010*/  @!P0 SYNCS.PHASECHK.TRANS64 P0, [R0+URZ+0xc0], R3 ;  /* 0x0000c003000085a7 */ /* 0x000ea400080010ff */
[----:B--2---:R-:W-:Y:S05]  /*3020*/  @P0 EXIT ;  /* 0x000000000000094d */ /* 0x004fea0003800000 */
[----:B------:R-:W-:Y:S05]  /*3030*/  BRA `(.L_x_56) ;  /* 0xfffffffc00ec7947 */ /* 0x000fea000383ffff */
.L_x_49:
[----:B------:R-:W-:Y:S05]  /*3040*/  BRA.U UP4, `(.L_x_57) ;  /* 0x0000001504487547 */ /* 0x000fea000b800000 */
[----:B------:R-:W-:Y:S01]  /*3050*/  UMOV UR6, 0x40 ;  /* 0x0000004000067882 */ /* 0x000fe20000000000 */
[----:B------:R-:W-:Y:S01]  /*3060*/  NOP ;  /* 0x0000000000007918 */ /* 0x000fe20000000000 */
[----:B------:R-:W-:Y:S01]  /*3070*/  ULEA UR6, UR37, UR6, 0x18 ;  /* 0x0000000625067291 */ /* 0x000fe2000f8ec0ff */
[----:B------:R-:W-:Y:S02]  /*3080*/  UMOV UR7, 0x400 ;  /* 0x0000040000077882 */ /* 0x000fe40000000000 */
[----:B------:R-:W-:-:S06]  /*3090*/  ULEA UR37, UR37, UR7, 0x18 ;  /* 0x0000000725257291 */ /* 0x000fcc000f8ec0ff */
[----:B------:R-:W1:Y:S02]  /*30a0*/  LDS.U8 R2, [UR6+0x1c] ;  /* 0x00001c06ff027984 */ /* 0x000e640008000000 */
[----:B-1----:R-:W-:-:S13]  /*30b0*/  ISETP.NE.AND P0, PT, R2, RZ, PT ;  /* 0x000000ff0200720c */ /* 0x002fda0003f05270 */
[----:B------:R-:W-:Y:S05]  /*30c0*/  @P0 BRA `(.L_x_58) ;  /* 0x0000000400080947 */ /* 0x000fea0003800000 */
[----:B------:R-:W-:Y:S02]  /*30d0*/  UISETP.NE.U32.AND UP0, UPT, UR5, 0x1, UPT ;  /* 0x000000010500788c */ /* 0x000fe4000bf05070 */
[----:B------:R-:W-:-:S07]  /*30e0*/  UIADD3 UR8, UPT, UPT, UR6, 0x8, URZ ;  /* 0x0000000806087890 */ /* 0x000fce000fffe0ff */
[----:B------:R-:W-:Y:S05]  /*30f0*/  BRA.U !UP0, `(.L_x_59) ;  /* 0x00000001089c7547 */ /* 0x000fea000b800000 */
[----:B------:R-:W-:Y:S01]  /*3100*/  ELECT P0, URZ, PT ;  /* 0x0000000000ff782f */ /* 0x000fe20003800000 */
[----:B------:R-:W-:-:S12]  /*3110*/  BSSY B0, `(.L_x_59) ;  /* 0x0000025000007945 */ /* 0x000fd80003800000 */
[----:B------:R-:W-:Y:S05]  /*3120*/  @!P0 BRA `(.L_x_60) ;  /* 0x00000000008c8947 */ /* 0x000fea0003800000 */
[----:B------:R-:W-:-:S05]  /*3130*/  UMOV UR7, 0x10 ;  /* 0x0000001000077882 */ /* 0x000fca0000000000 */
[----:B------:R-:W-:Y:S04]  /*3140*/  DEPBAR.LE SB1, 0x36 ;  /* 0x00009d800000791a */ /* 0x000fe80000000000 */
[----:B------:R-:W1:Y:S02]  /*3150*/  UTCATOMSWS.2CTA.FIND_AND_SET.ALIGN UP1, UR7, UR7 ;  /* 0x00000007000775e3 */ /* 0x000e640008220800 */
[----:B-1----:R-:W-:Y:S01]  /*3160*/  MOV R11, UR7 ;  /* 0x00000007000b7c02 */ /* 0x002fe20008000f00 */
[----:B------:R-:W-:Y:S06]  /*3170*/  BRA.U UP1, `(.L_x_61) ;  /* 0x0000000101187547 */ /* 0x000fec000b800000 */
.L_x_62:
[----:B------:R-:W-:Y:S05]  /*3180*/  NANOSLEEP 0x64 ;  /* 0x000000640000795d */ /* 0x000fea0003800000 */
[----:B------:R-:W-:-:S05]  /*3190*/  UMOV UR7, 0x10 ;  /* 0x0000001000077882 */ /* 0x000fca0000000000 */
[----:B------:R-:W-:Y:S04]  /*31a0*/  DEPBAR.LE SB1, 0x36 ;  /* 0x00009d800000791a */ /* 0x000fe80000000000 */
[----:B------:R-:W1:Y:S02]  /*31b0*/  UTCATOMSWS.2CTA.FIND_AND_SET.ALIGN UP1, UR7, UR7 ;  /* 0x00000007000775e3 */ /* 0x000e640008220800 */
[----:B-1----:R-:W-:Y:S01]  /*31c0*/  MOV R11, UR7 ;  /* 0x00000007000b7c02 */ /* 0x002fe20008000f00 */
[----:B------:R-:W-:Y:S05]  /*31d0*/  BRA.U !UP1, `(.L_x_62) ;  /* 0xfffffffd09e87547 */ /* 0x000fea000b83ffff */
.L_x_61:
[----:B------:R-:W1:Y:S01]  /*31e0*/  LDS R5, [UR6+0x10] ;  /* 0x00001006ff057984 */ /* 0x000e620008000800 */
[----:B------:R-:W-:Y:S01]  /*31f0*/  IMAD.U32 R3, RZ, RZ, UR37 ;  /* 0x00000025ff037e24 */ /* 0x000fe2000f8e00ff */
[----:B------:R-:W-:-:S03]  /*3200*/  MOV R2, UR4 ;  /* 0x0000000400027c02 */ /* 0x000fc60008000f00 */
[----:B------:R-:W-:Y:S01]  /*3210*/  VIADD R3, R3, 0x160 ;  /* 0x0000016003037836 */ /* 0x000fe20000000000 */
[----:B-1----:R-:W-:-:S04]  /*3220*/  SHF.L.U32 R5, R5, 0x1f, RZ ;  /* 0x0000001f05057819 */ /* 0x002fc800000006ff */
[----:B------:R-:W1:Y:S02]  /*3230*/  SYNCS.PHASECHK.TRANS64.TRYWAIT P0, [UR6+0x8], R5 ;  /* 0x00000805ff0075a7 */ /* 0x000e640008001106 */
[----:B-1----:R-:W-:Y:S05]  /*3240*/  @P0 BRA `(.L_x_63) ;  /* 0x0000000000080947 */ /* 0x002fea0003800000 */
[----:B------:R-:W1:Y:S02]  /*3250*/  SYNCS.PHASECHK.TRANS64.TRYWAIT P0, [UR6+0x8], R5 ;  /* 0x00000805ff0075a7 */ /* 0x000e640008001106 */
[----:B-1----:R-:W-:Y:S05]  /*3260*/  @!P0 BRA `(.L_x_64) ;  /* 0x0000006000888947 */ /* 0x002fea0003800000 */
.L_x_63:
[----:B-1----:R-:W-:Y:S01]  /*3270*/  HFMA2 R4, -RZ, RZ, 0, 5.9604644775390625e-08 ;  /* 0x00000001ff047431 */ /* 0x002fe200000001ff */
[----:B------:R-:W-:Y:S01]  /*3280*/  UPRMT UR7, UR4, 0x654, UR8 ;  /* 0x0000065404077896 */ /* 0x000fe20008000008 */
[----:B------:R-:W-:Y:S01]  /*3290*/  IMAD.MOV.U32 R6, RZ, RZ, 0xffff ;  /* 0x0000ffffff067424 */ /* 0x000fe200078e00ff */
[----:B------:R-:W-:Y:S01]  /*32a0*/  PRMT R2, R2, 0x654, R3 ;  /* 0x0000065402027816 */ /* 0x000fe20000000003 */
[----:B------:R-:W-:Y:S02]  /*32b0*/  IMAD.MOV.U32 R5, RZ, RZ, 0x4 ;  /* 0x00000004ff057424 */ /* 0x000fe400078e00ff */
[----:B------:R-:W-:Y:S01]  /*32c0*/  IMAD.SHL.U32 R9, R11, 0x20, RZ ;  /* 0x000000200b097824 */ /* 0x000fe200078e00ff */
[----:B------:R-:W-:Y:S02]  /*32d0*/  MOV R3, UR7 ;  /* 0x0000000700037c02 */ /* 0x000fe40008000f00 */
[-C--:B------:R-:W-:Y:S01]  /*32e0*/  SHF.L.U32 R7, R6, R11.reuse, RZ ;  /* 0x0000000b06077219 */ /* 0x080fe200000006ff */
[----:B------:R1:W-:Y:S01]  /*32f0*/  SYNCS.ARRIVE.TRANS64.RED RZ, [UR7], R5 ;  /* 0x00000005ffff79a7 */ /* 0x0003e20008000407 */
[----:B------:R-:W-:Y:S01]  /*3300*/  SHF.L.U32 R6, R4, R11, RZ ;  /* 0x0000000b04067219 */ /* 0x000fe200000006ff */
[----:B------:R1:W-:Y:S04]  /*3310*/  STS [UR37+0x160], R9 ;  /* 0x00016009ff007988 */ /* 0x0003e80008000825 */
[----:B------:R1:W-:Y:S04]  /*3320*/  STAS [R2.64], R11 ;  /* 0x0000000b02007dbd */ /* 0x0003e8000c0008ff */
[----:B------:R1:W-:Y:S04]  /*3330*/  ATOMS.OR RZ, [UR6+0x14], R7 ;  /* 0x00001407ffff798c */ /* 0x0003e8000b000006 */
[----:B------:R1:W-:Y:S04]  /*3340*/  ATOMS.OR RZ, [UR6+0x18], R6 ;  /* 0x00001806ffff798c */ /* 0x0003e8000b000006 */
[----:B------:R1:W-:Y:S02]  /*3350*/  ATOMS.XOR RZ, [UR6+0x10], R4 ;  /* 0x00001004ffff798c */ /* 0x0003e4000b800006 */
.L_x_60:
[----:B------:R-:W-:Y:S05]  /*3360*/  BSYNC B0 ;  /* 0x0000000000007941 */ /* 0x000fea0003800000 */
.L_x_59:
[----:B------:R-:W-:Y:S05]  /*3370*/  BRA.U UP0, `(.L_x_65) ;  /* 0x00000001006c7547 */ /* 0x000fea000b800000 */
[----:B------:R-:W-:-:S03]  /*3380*/  UMOV UR7, 0xffffffff ;  /* 0xffffffff00077882 */ /* 0x000fc60000000000 */
[----:B------:R-:W-:Y:S05]  /*3390*/  BRA.DIV UR7, `(.L_x_66) ;  /* 0x0000006207547947 */ /* 0x000fea000b800000 */
[----:B------:R-:W-:-:S13]  /*33a0*/  ELECT P6, URZ, PT ;  /* 0x0000000000ff782f */ /* 0x000fda00038c0000 */
.L_x_172:
[----:B------:R-:W-:Y:S05]  /*33b0*/  @!P6 BRA `(.L_x_65) ;  /* 0x00000000005ce947 */ /* 0x000fea0003800000 */
[----:B-1----:R-:W1:Y:S02]  /*33c0*/  LDS R3, [UR6+0x10] ;  /* 0x00001006ff037984 */ /* 0x002e640008000800 */
[----:B-1----:R-:W-:-:S04]  /*33d0*/  SHF.L.U32 R3, R3, 0x1f, RZ ;  /* 0x0000001f03037819 */ /* 0x002fc800000006ff */
[----:B------:R-:W1:Y:S02]  /*33e0*/  SYNCS.PHASECHK.TRANS64.TRYWAIT P0, [UR6+0x8], R3 ;  /* 0x00000803ff0075a7 */ /* 0x000e640008001106 */
[----:B-1----:R-:W-:Y:S05]  /*33f0*/  @P0 BRA `(.L_x_67) ;  /* 0x0000000000080947 */ /* 0x002fea0003800000 */
[----:B------:R-:W1:Y:S02]  /*3400*/  SYNCS.PHASECHK.TRANS64.TRYWAIT P0, [UR6+0x8], R3 ;  /* 0x00000803ff0075a7 */ /* 0x000e640008001106 */
[----:B-1----:R-:W-:Y:S05]  /*3410*/  @!P0 BRA `(.L_x_68) ;  /* 0x0000006000548947 */ /* 0x002fea0003800000 */
.L_x_67:
[----:B------:R-:W2:Y:S01]  /*3420*/  LDS R5, [UR37+0x160] ;  /* 0x00016025ff057984 */ /* 0x000ea20008000800 */
[----:B-1----:R-:W-:Y:S02]  /*3430*/  HFMA2 R2, -RZ, RZ, 0, 5.9604644775390625e-08 ;  /* 0x00000001ff027431 */ /* 0x002fe400000001ff */
[----:B------:R-:W-:Y:S01]  /*3440*/  IMAD.MOV.U32 R3, RZ, RZ, 0xffff ;  /* 0x0000ffffff037424 */ /* 0x000fe200078e00ff */
[----:B------:R-:W-:Y:S01]  /*3450*/  UPRMT UR7, UR4, 0x654, UR8 ;  /* 0x0000065404077896 */ /* 0x000fe20008000008 */
[----:B--2---:R-:W-:-:S03]  /*3460*/  IMAD.SHL.U32 R4, R5, 0x20, RZ ;  /* 0x0000002005047824 */ /* 0x004fc600078e00ff */
[-C--:B------:R-:W-:Y:S02]  /*3470*/  SHF.L.U32 R3, R3, R5.reuse, RZ ;  /* 0x0000000503037219 */ /* 0x080fe400000006ff */
[----:B------:R-:W-:Y:S01]  /*3480*/  SHF.L.U32 R5, R2, R5, RZ ;  /* 0x0000000502057219 */ /* 0x000fe200000006ff */
[----:B------:R2:W-:Y:S04]  /*3490*/  STS [UR37+0x160], R4 ;  /* 0x00016004ff007988 */ /* 0x0005e80008000825 */
[----:B------:R2:W-:Y:S04]  /*34a0*/  ATOMS.OR RZ, [UR6+0x14], R3 ;  /* 0x00001403ffff798c */ /* 0x0005e8000b000006 */
[----:B------:R2:W-:Y:S01]  /*34b0*/  ATOMS.OR RZ, [UR6+0x18], R5 ;  /* 0x00001805ffff798c */ /* 0x0005e2000b000006 */
[----:B------:R-:W-:Y:S03]  /*34c0*/  SYNCS.ARRIVE.TRANS64.RED.A1T0 RZ, [UR7], RZ ;  /* 0x000000ffffff79a7 */ /* 0x000fe60008100407 */
[----:B------:R2:W-:Y:S01]  /*34d0*/  ATOMS.XOR RZ, [UR6+0x10], R2 ;  /* 0x00001002ffff798c */ /* 0x0005e2000b800006 */
[----:B------:R-:W-:Y:S05]  /*34e0*/  BRA `(.L_x_65) ;  /* 0x0000000000107947 */ /* 0x000fea0003800000 */
.L_x_58:
[----:B------:R-:W-:-:S05]  /*34f0*/  MOV R2, 0xffffffff ;  /* 0xffffffff00027802 */ /* 0x000fca0000000f00 */
[----:B------:R1:W-:Y:S02]  /*3500*/  STS [UR37+0x160], R2 ;  /* 0x00016002ff007988 */ /* 0x0003e40008000825 */
[----:B-1----:R-:W-:Y:S02]  /*3510*/  MOV R2, 0x3530 ;  /* 0x0000353000027802 */ /* 0x002fe40000000f00 */
[----:B-----5:R-:W-:Y:S05]  /*3520*/  CALL.REL.NOINC `($__internal_1_$__cuda_sm10x_tcgen05_guardrail_trap_phase_invalid_during_alloc) ;  /* 0x0000006800287944 */ /* 0x020fea0003c00000 */
.L_x_65:
[----:B------:R-:W-:Y:S05]  /*3530*/  WARPSYNC.ALL ;  /* 0x0000000000007948 */ /* 0x000fea0003800000 */
[----:B------:R-:W3:Y:S01]  /*3540*/  S2UR UR7, SR_CgaCtaId ;  /* 0x00000000000779c3 */ /* 0x000ee20000008800 */
[----:B------:R-:W-:Y:S01]  /*3550*/  UMOV UR6, 0x400 ;  /* 0x0000040000067882 */ /* 0x000fe20000000000 */
[----:B------:R-:W-:-:S06]  /*3560*/  NOP ;  /* 0x0000000000007918 */ /* 0x000fcc0000000000 */
[----:B------:R-:W-:Y:S06]  /*3570*/  BAR.ARV 0x6, 0xa0 ;  /* 0x0182800000007b1d */ /* 0x000fec0000002000 */
[----:B------:R-:W4:Y:S01]  /*3580*/  LDCU UR8, c[0x0][0x38c] ;  /* 0x00007180ff0877ac */ /* 0x000f220008000800 */
[----:B------:R-:W-:Y:S01]  /*3590*/  LOP3.LUT R0, R0, 0xffff, RZ, 0xc0, !PT ;  /* 0x0000ffff00007812 */ /* 0x000fe200078ec0ff */
[----:B-1----:R-:W-:Y:S01]  /*35a0*/  IMAD.MOV.U32 R9, RZ, RZ, 0x1 ;  /* 0x00000001ff097424 */ /* 0x002fe200078e00ff */
[----:B------:R-:W-:Y:S01]  /*35b0*/  LOP3.LUT R8, R8, 0xffff, RZ, 0xc0, !PT ;  /* 0x0000ffff08087812 */ /* 0x000fe200078ec0ff */
[----:B------:R-:W-:Y:S01]  /*35c0*/  UMOV UR19, URZ ;  /* 0x000000ff00137c82 */ /* 0x000fe20008000000 */
[----:B------:R-:W-:Y:S01]  /*35d0*/  R2UR UR10, R0 ;  /* 0x00000000000a72ca */ /* 0x000fe200000e0000 */
[----:B------:R-:W-:Y:S01]  /*35e0*/  UMOV UR18, URZ ;  /* 0x000000ff00127c82 */ /* 0x000fe20008000000 */
[----:B------:R-:W-:Y:S01]  /*35f0*/  R2UR UR11, R8 ;  /* 0x00000000080b72ca */ /* 0x000fe200000e0000 */
[----:B------:R-:W-:Y:S01]  /*3600*/  IMAD.MOV.U32 R8, RZ, RZ, RZ ;  /* 0x000000ffff087224 */ /* 0x000fe200078e00ff */
[----:B------:R-:W-:Y:S01]  /*3610*/  UMOV UR17, URZ ;  /* 0x000000ff00117c82 */ /* 0x000fe20008000000 */
[----:B---3--:R-:W-:-:S02]  /*3620*/  ULEA UR7, UR7, UR6, 0x18 ;  /* 0x0000000607077291 */ /* 0x008fc4000f8ec0ff */
[----:B------:R-:W-:Y:S02]  /*3630*/  UISETP.NE.AND UP2, UPT, UR5, URZ, UPT ;  /* 0x000000ff0500728c */ /* 0x000fe4000bf45270 */
[----:B------:R-:W-:Y:S02]  /*3640*/  UIADD3 UR12, UPT, UPT, UR7, 0x8400, URZ ;  /* 0x00008400070c7890 */ /* 0x000fe4000fffe0ff */
[----:B------:R-:W-:Y:S02]  /*3650*/  UIADD3 UR13, UPT, UPT, UR7, 0x20400, URZ ;  /* 0x00020400070d7890 */ /* 0x000fe4000fffe0ff */
[----:B----4-:R-:W-:Y:S01]  /*3660*/  UIADD3 UR8, UPT, UPT, UR8, 0x3f, URZ ;  /* 0x0000003f08087890 */ /* 0x010fe2000fffe0ff */
[----:B--2---:R-:W1:Y:S01]  /*3670*/  LDS R2, [UR7+0x160] ;  /* 0x00016007ff027984 */ /* 0x004e620008000800 */
[----:B------:R-:W-:Y:S02]  /*3680*/  USHF.R.U32.HI UR12, URZ, 0x4, UR12 ;  /* 0x00000004ff0c7899 */ /* 0x000fe4000801160c */
[----:B------:R-:W-:-:S02]  /*3690*/  USHF.R.S32.HI UR6, URZ, 0x1f, UR8 ;  /* 0x0000001fff067899 */ /* 0x000fc40008011408 */
[----:B------:R-:W-:Y:S02]  /*36a0*/  USHF.R.U32.HI UR13, URZ, 0x4, UR13 ;  /* 0x00000004ff0d7899 */ /* 0x000fe4000801160d */
[----:B------:R-:W-:Y:S02]  /*36b0*/  ULEA.HI UR6, UR6, UR8, URZ, 0x6 ;  /* 0x0000000806067291 */ /* 0x000fe4000f8f30ff */
[----:B------:R-:W-:Y:S02]  /*36c0*/  ULOP3.LUT UR12, UR12, 0x3fff, URZ, 0xc0, !UPT ;  /* 0x00003fff0c0c7892 */ /* 0x000fe4000f8ec0ff */
[----:B------:R-:W-:Y:S02]  /*36d0*/  USHF.R.S32.HI UR6, URZ, 0x6, UR6 ;  /* 0x00000006ff067899 */ /* 0x000fe40008011406 */
[----:B------:R-:W-:Y:S02]  /*36e0*/  ULOP3.LUT UR13, UR13, 0x3fff, URZ, 0xc0, !UPT ;  /* 0x00003fff0d0d7892 */ /* 0x000fe4000f8ec0ff */
[----:B------:R-:W-:Y:S01]  /*36f0*/  UISETP.LT.AND UP0, UPT, UR6, 0x1, UPT ;  /* 0x000000010600788c */ /* 0x000fe2000bf01270 */
[----:B------:R-:W-:Y:S01]  /*3700*/  UMOV UR36, 0x0 ;  /* 0x0000000000247882 */ /* 0x000fe20000000000 */
        /* <DEDUP_REMOVED lines=9> */
[----:B------:R-:W-:-:S02]  /*37a0*/  ULOP3.LUT UR12, UR12, 0x10000, URZ, 0xfc, !UPT ;  /* 0x000100000c0c7892 */ /* 0x000fc4000f8efcff */
[----:B------:R-:W-:Y:S02]  /*37b0*/  ULOP3.LUT UR13, UR13, 0x10000, URZ, 0xfc, !UPT ;  /* 0x000100000d0d7892 */ /* 0x000fe4000f8efcff */
[----:B------:R-:W-:Y:S01]  /*37c0*/  USEL UR20, UR6, 0x1, !UP0 ;  /* 0x0000000106147887 */ /* 0x000fe2000c000000 */
[----:B------:R-:W-:Y:S01]  /*37d0*/  UMOV UR26, 0x0 ;  /* 0x00000000001a7882 */ /* 0x000fe20000000000 */
[----:B------:R-:W-:Y:S01]  /*37e0*/  UMOV UR27, 0x8200910 ;  /* 0x08200910001b7882 */ /* 0x000fe20000000000 */
[----:B------:R-:W-:Y:S01]  /*37f0*/  UMOV UR24, 0x0 ;  /* 0x0000000000187882 */ /* 0x000fe20000000000 */
[----:B------:R-:W-:Y:S01]  /*3800*/  UMOV UR25, 0x8200910 ;  /* 0x0820091000197882 */ /* 0x000fe20000000000 */
[----:B------:R-:W-:Y:S01]  /*3810*/  UMOV UR22, 0x0 ;  /* 0x0000000000167882 */ /* 0x000fe20000000000 */
[----:B------:R-:W-:Y:S01]  /*3820*/  UMOV UR23, 0x8200910 ;  /* 0x0820091000177882 */ /* 0x000fe20000000000 */
[----:B-1----:R-:W-:Y:S02]  /*3830*/  R2UR UR21, R2 ;  /* 0x00000000021572ca */ /* 0x002fe400000e0000 */
[----:B------:R-:W-:-:S13]  /*3840*/  CS2R R2, SRZ ;  /* 0x0000000000027805 */ /* 0x000fda000001ff00 */
.L_x_76:
[C---:B------:R-:W-:Y:S02]  /*3850*/  LEA R0, R8.reuse, UR7, 0x3 ;  /* 0x0000000708007c11 */ /* 0x040fe4000f8e18ff */
[----:B------:R-:W-:Y:S02]  /*3860*/  SHF.L.U32 R5, R3, 0x1f, RZ ;  /* 0x0000001f03057819 */ /* 0x000fe400000006ff */
[----:B------:R-:W-:Y:S02]  /*3870*/  LEA R4, R8, UR7, 0x4 ;  /* 0x0000000708047c11 */ /* 0x000fe4000f8e20ff */
[----:B------:R-:W1:Y:S02]  /*3880*/  SYNCS.PHASECHK.TRANS64.TRYWAIT P0, [R0+URZ+0xb0], R5 ;  /* 0x0000b005000075a7 */ /* 0x000e6400080011ff */
[----:B-1-3--:R-:W-:Y:S05]  /*3890*/  @!P0 BRA `(.L_x_69) ;  /* 0x0000005c004c8947 */ /* 0x00afea0003800000 */
.L_x_173:
[----:B-1----:R-:W1:Y:S01]  /*38a0*/  LDS.128 R4, [R4+0x140] ;  /* 0x0001400004047984 */ /* 0x002e620000000c00 */
[----:B------:R-:W-:Y:S02]  /*38b0*/  VIADD R0, R0, 0xc0 ;  /* 0x000000c000007836 */ /* 0x000fe40000000000 */
[----:B------:R-:W-:Y:S01]  /*38c0*/  VIADD R8, R8, 0x1 ;  /* 0x0000000108087836 */ /* 0x000fe20000000000 */
[----:B------:R-:W-:Y:S01]  /*38d0*/  @!PT LDS RZ, [RZ] ;  /* 0x00000000fffff984 */ /* 0x000fe20000000800 */
[----:B------:R-:W-:Y:S01]  /*38e0*/  @!PT LDS RZ, [RZ] ;  /* 0x00000000fffff984 */ /* 0x000fe20000000800 */
[----:B------:R-:W-:Y:S01]  /*38f0*/  @!PT LDS RZ, [RZ] ;  /* 0x00000000fffff984 */ /* 0x000fe20000000800 */
[----:B------:R-:W-:Y:S01]  /*3900*/  @!PT LDS RZ, [RZ] ;  /* 0x00000000fffff984 */ /* 0x000fe20000000800 */
[----:B------:R2:W-:Y:S06]  /*3910*/  MEMBAR.ALL.CTA ;  /* 0x0000000000007992 */ /* 0x0005ec0000008000 */
[----:B--2---:R-:W2:Y:S01]  /*3920*/  FENCE.VIEW.ASYNC.S ;  /* 0x00000000000073c6 */ /* 0x004ea20000000000 */
[----:B------:R-:W-:-:S04]  /*3930*/  PRMT R0, RZ, 0x654, R0 ;  /* 0x00000654ff007816 */ /* 0x000fc80000000000 */
[----:B--2---:R2:W-:Y:S01]  /*3940*/  SYNCS.ARRIVE.TRANS64.RED.A1T0 RZ, [R0+URZ], RZ ;  /* 0x000000ff00ff79a7 */ /* 0x0045e200081004ff */
[----:B-1----:R-:W-:Y:S01]  /*3950*/  LOP3.LUT P1, RZ, R6, 0x1, RZ, 0xc0, !PT ;  /* 0x0000000106ff7812 */ /* 0x002fe2000782c0ff */
[----:B--2---:R-:W-:-:S12]  /*3960*/  BRA.U UP2, `(.L_x_70) ;  /* 0x0000000502587547 */ /* 0x004fd8000b800000 */
[----:B------:R-:W1:Y:S01]  /*3970*/  LDCU UR8, c[0x0][0x38c] ;  /* 0x00007180ff0877ac */ /* 0x000e620008000800 */
[----:B------:R-:W-:Y:S02]  /*3980*/  PLOP3.LUT P2, PT, PT, PT, PT, 0x80, 0x8 ;  /* 0x000000000008781c */ /* 0x000fe40003f4f070 */
[----:B------:R-:W-:Y:S01]  /*3990*/  SHF.L.U32 R5, R9, 0x1f, RZ ;  /* 0x0000001f09057819 */ /* 0x000fe200000006ff */
[----:B-1----:R-:W-:Y:S02]  /*39a0*/  UISETP.GE.AND UP0, UPT, UR8, 0x1, UPT ;  /* 0x000000010800788c */ /* 0x002fe4000bf06270 */
[----:B------:R-:W-:-:S04]  /*39b0*/  ULEA UR8, UR19, UR7, 0x3 ;  /* 0x0000000713087291 */ /* 0x000fc8000f8e18ff */
[----:B------:R-:W-:-:S05]  /*39c0*/  PLOP3.LUT P0, PT, PT, PT, UP0, 0x80, 0x8 ;  /* 0x000000000008781c */ /* 0x000fca0003f0f008 */
[----:B------:R-:W-:-:S08]  /*39d0*/  @UP0 ULEA UR9, UR18, UR7, 0x3 ;  /* 0x0000000712090291 */ /* 0x000fd0000f8e18ff */
[----:B------:R-:W-:-:S04]  /*39e0*/  @P0 SHF.L.U32 R0, R2, 0x1f, RZ ;  /* 0x0000001f02000819 */ /* 0x000fc800000006ff */
[----:B------:R1:W2:Y:S01]  /*39f0*/  @P0 SYNCS.PHASECHK.TRANS64.TRYWAIT P2, [UR9], R0 ;  /* 0x00000000ff0005a7 */ /* 0x0002a20008041109 */
[----:B------:R-:W-:Y:S01]  /*3a00*/  ULEA UR9, UR19, UR21, 0x6 ;  /* 0x0000001513097291 */ /* 0x000fe2000f8e30ff */
[----:B------:R-:W3:Y:S02]  /*3a10*/  SYNCS.PHASECHK.TRANS64.TRYWAIT P0, [UR8+0xf0], R5 ;  /* 0x0000f005ff0075a7 */ /* 0x000ee40008001108 */
[----:B-123--:R-:W-:Y:S09]  /*3a20*/  @!P0 BRA `(.L_x_71) ;  /* 0x0000005800fc8947 */ /* 0x00eff20003800000 */
.L_x_175:
[----:B------:R-:W-:Y:S01]  /*3a30*/  UMOV UR16, UR17 ;  /* 0x0000001100107c82 */ /* 0x000fe20008000000 */
[----:B------:R-:W-:Y:S05]  /*3a40*/  BRA.U !UP0, `(.L_x_72) ;  /* 0x0000000508107547 */ /* 0x000fea000b800000 */
[----:B------:R-:W-:Y:S02]  /*3a50*/  UIADD3 UR16, UPT, UPT, UR20, UR17, URZ ;  /* 0x0000001114107290 */ /* 0x000fe4000fffe0ff */
[----:B------:R-:W-:Y:S01]  /*3a60*/  UPLOP3.LUT UP3, UPT, UPT, UPT, UPT, 0x40, 0x4 ;  /* 0x000000000004789c */ /* 0x000fe20003f6e870 */
[----:B------:R-:W-:Y:S01]  /*3a70*/  UMOV UR15, UR6 ;  /* 0x00000006000f7c82 */ /* 0x000fe20008000000 */
[----:B------:R-:W-:-:S09]  /*3a80*/  UMOV UR58, UR18 ;  /* 0x00000012003a7c82 */ /* 0x000fd20008000000 */
.L_x_75:
[----:B--2---:R-:W-:Y:S01]  /*3a90*/  ULEA UR14, UR58, UR7, 0x3 ;  /* 0x000000073a0e7291 */ /* 0x004fe2000f8e18ff */
[----:B---3--:R-:W-:Y:S11]  /*3aa0*/  @P2 BRA `(.L_x_73) ;  /* 0x00000000000c2947 */ /* 0x008ff60003800000 */
[----:B-1----:R-:W-:Y:S04]  /*3ab0*/  SHF.L.U32 R5, R2, 0x1f, RZ ;  /* 0x0000001f02057819 */ /* 0x002fe800000006ff */
[----:B------:R-:W1:Y:S02]  /*3ac0*/  SYNCS.PHASECHK.TRANS64.TRYWAIT P0, [UR14], R5 ;  /* 0x00000005ff0075a7 */ /* 0x000e64000800110e */
[----:B-1----:R-:W-:Y:S05]  /*3ad0*/  @!P0 BRA `(.L_x_74) ;  /* 0x0000005800e88947 */ /* 0x002fea0003800000 */
.L_x_73:
[----:B------:R-:W-:Y:S01]  /*3ae0*/  UISETP.NE.AND UP0, UPT, UR15, 0x1, UPT ;  /* 0x000000010f00788c */ /* 0x000fe2000bf05270 */
[----:B------:R-:W-:Y:S01]  /*3af0*/  PLOP3.LUT P2, PT, PT, PT, PT, 0x80, 0x8 ;  /* 0x000000000008781c */ /* 0x000fe20003f4f070 */
[----:B------:R-:W-:Y:S02]  /*3b00*/  UIADD3 UR18, UPT, UPT, UR58, 0x1, URZ ;  /* 0x000000013a127890 */ /* 0x000fe4000fffe0ff */
[----:B------:R-:W-:Y:S02]  /*3b10*/  ULEA UR68, UR58, UR13, 0xa ;  /* 0x0000000d3a447291 */ /* 0x000fe4000f8e50ff */
[----:B------:R-:W-:Y:S01]  /*3b20*/  UISETP.NE.AND UP1, UPT, UR18, 0x6, UPT ;  /* 0x000000061200788c */ /* 0x000fe2000bf25270 */
[----:B------:R-:W-:Y:S01]  /*3b30*/  PLOP3.LUT P0, PT, PT, PT, UP0, 0x80, 0x8 ;  /* 0x000000000008781c */ /* 0x000fe20003f0f008 */
[----:B------:R-:W-:Y:S02]  /*3b40*/  ULEA UR66, UR58, UR12, 0xa ;  /* 0x0000000c3a427291 */ /* 0x000fe4000f8e50ff */
[----:B------:R-:W-:Y:S02]  /*3b50*/  USEL UR39, URZ, 0x1, UP1 ;  /* 0x00000001ff277887 */ /* 0x000fe40008800000 */
[----:B------:R-:W-:Y:S02]  /*3b60*/  USEL UR18, UR18, URZ, UP1 ;  /* 0x000000ff12127287 */ /* 0x000fe40008800000 */
[----:B------:R-:W-:Y:S02]  /*3b70*/  UIADD3 UR64, UPT, UPT, UR68, 0x2, URZ ;  /* 0x0000000244407890 */ /* 0x000fe4000fffe0ff */
[----:B------:R-:W-:Y:S01]  /*3b80*/  @UP0 ULEA UR38, UR18, UR7, 0x3 ;  /* 0x0000000712260291 */ /* 0x000fe2000f8e18ff */
[----:B------:R-:W-:Y:S01]  /*3b90*/  LOP3.LUT R2, R2, UR39, RZ, 0x3c, !PT ;  /* 0x0000002702027c12 */ /* 0x000fe2000f8e3cff */
[----:B------:R-:W-:Y:S02]  /*3ba0*/  UIADD3 UR62, UPT, UPT, UR66, 0x2, URZ ;  /* 0x00000002423e7890 */ /* 0x000fe4000fffe0ff */
[----:B------:R-:W-:Y:S01]  /*3bb0*/  UIADD3 UR60, UPT, UPT, UR68, 0x4, URZ ;  /* 0x00000004443c7890 */ /* 0x000fe2000fffe0ff */
[----:B-1----:R-:W-:Y:S01]  /*3bc0*/  @P0 SHF.L.U32 R0, R2, 0x1f, RZ ;  /* 0x0000001f02000819 */ /* 0x002fe200000006ff */
[----:B------:R-:W-:Y:S02]  /*3bd0*/  UIADD3 UR58, UPT, UPT, UR66, 0x4, URZ ;  /* 0x00000004423a7890 */ /* 0x000fe4000fffe0ff */
[----:B------:R-:W-:Y:S01]  /*3be0*/  UIADD3 UR56, UPT, UPT, UR68, 0x6, URZ ;  /* 0x0000000644387890 */ /* 0x000fe2000fffe0ff */
[----:B------:R2:W3:Y:S01]  /*3bf0*/  @P0 SYNCS.PHASECHK.TRANS64.TRYWAIT P2, [UR38], R0 ;  /* 0x00000000ff0005a7 */ /* 0x0004e20008041126 */
[----:B------:R-:W-:Y:S02]  /*3c00*/  UIADD3 UR54, UPT, UPT, UR66, 0x6, URZ ;  /* 0x0000000642367890 */ /* 0x000fe4000fffe0ff */
        /* <DEDUP_REMOVED lines=10> */
[----:B------:R-:W-:Y:S02]  /*3cb0*/  UIADD3 UR15, UPT, UPT, UR15, -0x1, URZ ;  /* 0xffffffff0f0f7890 */ /* 0x000fe4000fffe0ff */
[----:B------:R-:W-:Y:S01]  /*3cc0*/  UISETP.NE.AND UP0, UPT, UR17, UR16, UPT ;  /* 0x000000101100728c */ /* 0x000fe2000bf05270 */
[----:B------:R-:W-:Y:S01]  /*3cd0*/  UMOV UR69, 0x40004040 ;  /* 0x4000404000457882 */ /* 0x000fe20000000000 */
[----:B------:R-:W-:Y:S01]  /*3ce0*/  UMOV UR67, 0x40004040 ;  /* 0x4000404000437882 */ /* 0x000fe20000000000 */
[----:B------:R-:W-:Y:S01]  /*3cf0*/  UMOV UR65, 0x40004040 ;  /* 0x4000404000417882 */ /* 0x000fe20000000000 */
[----:B------:R-:W-:Y:S01]  /*3d00*/  UTCHMMA.2CTA gdesc[UR66], gdesc[UR68], tmem[UR9], tmem[UR36], idesc[UR37], UP3 ;  /* 0x00ff2444420075ea */ /* 0x000fe20009a00009 */
[----:B------:R-:W-:Y:S01]  /*3d10*/  UPLOP3.LUT UP3, UPT, UPT, UPT, UPT, 0x80, 0x8 ;  /* 0x000000000008789c */ /* 0x000fe20003f6f070 */
[----:B------:R-:W-:Y:S01]  /*3d20*/  UMOV UR63, 0x40004040 ;  /* 0x40004040003f7882 */ /* 0x000fe20000000000 */
[----:B------:R-:W-:Y:S01]  /*3d30*/  UMOV UR61, 0x40004040 ;  /* 0x40004040003d7882 */ /* 0x000fe20000000000 */
[----:B------:R-:W-:Y:S01]  /*3d40*/  UTCHMMA.2CTA gdesc[UR62], gdesc[UR64], tmem[UR9], tmem[UR34], idesc[UR35], UPT ;  /* 0x00ff22403e0075ea */ /* 0x000fe2000ba00009 */
[----:B------:R-:W-:Y:S01]  /*3d50*/  UMOV UR59, 0x40004040 ;  /* 0x40004040003b7882 */ /* 0x000fe20000000000 */
[----:B------:R-:W-:Y:S01]  /*3d60*/  UMOV UR57, 0x40004040 ;  /* 0x4000404000397882 */ /* 0x000fe20000000000 */
[----:B------:R1:W-:Y:S01]  /*3d70*/  UTCHMMA.2CTA gdesc[UR58], gdesc[UR60], tmem[UR9], tmem[UR32], idesc[UR33], UPT ;  /* 0x00ff203c3a0075ea */ /* 0x0003e2000ba00009 */
        /* <DEDUP_REMOVED lines=11> */
[----:B------:R-:W-:Y:S01]  /*3e30*/  UMOV UR39, 0x40004040 ;  /* 0x4000404000277882 */ /* 0x000fe20000000000 */
[----:B------:R2:W-:Y:S01]  /*3e40*/  UTCHMMA.2CTA gdesc[UR42], gdesc[UR44], tmem[UR9], tmem[UR24], idesc[UR25], UPT ;  /* 0x00ff182c2a0075ea */ /* 0x0005e2000ba00009 */
[----:B------:R2:W-:Y:S01]  /*3e50*/  UTCHMMA.2CTA gdesc[UR38], gdesc[UR40], tmem[UR9], tmem[UR22], idesc[UR23], UPT ;  /* 0x00ff1628260075ea */ /* 0x0005e2000ba00009 */
[----:B------:R2:W-:Y:S01]  /*3e60*/  UTCBAR.2CTA.MULTICAST [UR14], URZ, UR11 ;  /* 0x000000ff0e0073e9 */ /* 0x0005e2000820080b */
[----:B-1----:R-:W-:Y:S01]  /*3e70*/  UMOV UR58, UR18 ;  /* 0x00000012003a7c82 */ /* 0x002fe20008000000 */
[----:B------:R-:W-:Y:S05]  /*3e80*/  BRA.U UP0, `(.L_x_75) ;  /* 0xfffffffd00007547 */ /* 0x000fea000b83ffff */
.L_x_72:
[----:B------:R-:W-:Y:S01]  /*3e90*/  UIADD3 UR8, UPT, UPT, UR8, 0xd0, URZ ;  /* 0x000000d008087890 */ /* 0x000fe2000fffe0ff */
[----:B------:R-:W-:-:S08]  /*3ea0*/  UMOV UR17, UR16 ;  /* 0x0000001000117c82 */ /* 0x000fd00008000000 */
[----:B------:R4:W-:Y:S01]  /*3eb0*/  UTCBAR.2CTA.MULTICAST [UR8], URZ, UR10 ;  /* 0x000000ff080073e9 */ /* 0x0009e2000820080a */
[----:B------:R-:W-:Y:S02]  /*3ec0*/  NOP ;  /* 0x0000000000007918 */ /* 0x000fe40000000000 */
.L_x_70:
[----:B------:R-:W-:Y:S01]  /*3ed0*/  UIADD3 UR19, UPT, UPT, UR19, 0x1, URZ ;  /* 0x0000000113137890 */ /* 0x000fe2000fffe0ff */
[----:B------:R-:W-:-:S03]  /*3ee0*/  ISETP.NE.AND P0, PT, R8, 0x2, PT ;  /* 0x000000020800780c */ /* 0x000fc60003f05270 */
[----:B------:R-:W-:Y:S01]  /*3ef0*/  UISETP.NE.AND UP0, UPT, UR19, 0x4, UPT ;  /* 0x000000041300788c */ /* 0x000fe2000bf05270 */
[----:B-12---:R-:W-:Y:S02]  /*3f00*/  SEL R0, RZ, 0x1, P0 ;  /* 0x00000001ff007807 */ /* 0x006fe40000000000 */
[----:B------:R-:W-:Y:S01]  /*3f10*/  SEL R8, R8, RZ, P0 ;  /* 0x000000ff08087207 */ /* 0x000fe20000000000 */
[----:B----4-:R-:W-:Y:S01]  /*3f20*/  USEL UR8, URZ, 0x1, UP0 ;  /* 0x00000001ff087887 */ /* 0x010fe20008000000 */
[----:B------:R-:W-:Y:S01]  /*3f30*/  LOP3.LUT R3, R3, R0, RZ, 0x3c, !PT ;  /* 0x0000000003037212 */ /* 0x000fe200078e3cff */
[----:B------:R-:W-:-:S04]  /*3f40*/  USEL UR19, UR19, URZ, UP0 ;  /* 0x000000ff13137287 */ /* 0x000fc80008000000 */
[----:B------:R-:W-:Y:S01]  /*3f50*/  LOP3.LUT R9, R9, UR8, RZ, 0x3c, !PT ;  /* 0x0000000809097c12 */ /* 0x000fe2000f8e3cff */
[----:B------:R-:W-:Y:S07]  /*3f60*/  @P1 BRA `(.L_x_76) ;  /* 0xfffffff800381947 */ /* 0x000fee000383ffff */
[----:B------:R-:W1:Y:S01]  /*3f70*/  S2UR UR6, SR_CgaCtaId ;  /* 0x00000000000679c3 */ /* 0x000e620000008800 */
[----:B------:R-:W-:Y:S01]  /*3f80*/  ELECT P0, URZ, PT ;  /* 0x0000000000ff782f */ /* 0x000fe20003800000 */
[----:B------:R-:W-:Y:S01]  /*3f90*/  HFMA2 R0, -RZ, RZ, 0, 5.9604644775390625e-08 ;  /* 0x00000001ff007431 */ /* 0x000fe200000001ff */
[----:B------:R-:W-:-:S05]  /*3fa0*/  UMOV UR8, 0x40 ;  /* 0x0000004000087882 */ /* 0x000fca0000000000 */
[----:B------:R-:W-:Y:S01]  /*3fb0*/  UVIRTCOUNT.DEALLOC.SMPOOL 0x80 ;  /* 0x000000800000784c */ /* 0x000fe20000000000 */
[----:B------:R-:W-:Y:S02]  /*3fc0*/  UISETP.NE.AND UP0, UPT, UR5, URZ, UPT ;  /* 0x000000ff0500728c */ /* 0x000fe4000bf05270 */
[----:B-1----:R-:W-:-:S09]  /*3fd0*/  ULEA UR6, UR6, UR8, 0x18 ;  /* 0x0000000806067291 */ /* 0x002fd2000f8ec0ff */
[----:B------:R1:W-:Y:S01]  /*3fe0*/  @P0 STS.U8 [UR6+0x1c], R0 ;  /* 0x00001c00ff000988 */ /* 0x0003e20008000006 */
[----:B------:R-:W-:Y:S05]  /*3ff0*/  BRA.U UP0, `(.L_x_77) ;  /* 0x0000000100a07547 */ /* 0x000fea000b800000 */
[----:B------:R-:W-:Y:S01]  /*4000*/  UIADD3 UR5, UPT, UPT, UR7, 0xf0, URZ ;  /* 0x000000f007057890 */ /* 0x000fe2000fffe0ff */
[----:B------:R-:W-:-:S03]  /*4010*/  SHF.L.U32 R3, R9, 0x1f, RZ ;  /* 0x0000001f09037819 */ /* 0x000fc600000006ff */
[----:B------:R-:W-:-:S09]  /*4020*/  ULEA UR8, UR19, UR5, 0x3 ;  /* 0x0000000513087291 */ /* 0x000fd2000f8e18ff */
[----:B------:R-:W2:Y:S02]  /*4030*/  SYNCS.PHASECHK.TRANS64.TRYWAIT P0, [UR8], R3 ;  /* 0x00000003ff0075a7 */ /* 0x000ea40008001108 */
[----:B--2---:R-:W-:Y:S05]  /*4040*/  @!P0 BRA `(.L_x_78) ;  /* 0x0000005400a48947 */ /* 0x004fea0003800000 */
.L_x_178:
        /* <DEDUP_REMOVED lines=9> */
.L_x_180:
        /* <DEDUP_REMOVED lines=9> */
.L_x_182:
[----:B------:R-:W-:-:S04]  /*4170*/  UIADD3 UR9, UPT, UPT, UR9, 0x1, URZ ;  /* 0x0000000109097890 */ /* 0x000fc8000fffe0ff */
[----:B------:R-:W-:-:S04]  /*4180*/  UISETP.NE.AND UP1, UPT, UR9, 0x4, UPT ;  /* 0x000000040900788c */ /* 0x000fc8000bf25270 */
[----:B------:R-:W-:Y:S02]  /*4190*/  USEL UR8, URZ, 0x1, UP1 ;  /* 0x00000001ff087887 */ /* 0x000fe40008800000 */
[----:B------:R-:W-:-:S04]  /*41a0*/  USEL UR9, UR9, URZ, UP1 ;  /* 0x000000ff09097287 */ /* 0x000fc80008800000 */
[----:B------:R-:W-:Y:S01]  /*41b0*/  ULEA UR9, UR9, UR5, 0x3 ;  /* 0x0000000509097291 */ /* 0x000fe2000f8e18ff */
[----:B-1----:R-:W-:-:S04]  /*41c0*/  LOP3.LUT R3, R2, UR8, RZ, 0x3c, !PT ;  /* 0x0000000802037c12 */ /* 0x002fc8000f8e3cff */
[----:B------:R-:W-:Y:S01]  /*41d0*/  SHF.L.U32 R3, R3, 0x1f, RZ ;  /* 0x0000001f03037819 */ /* 0x000fe200000006ff */
[----:B------:R-:W-:-:S04]  /*41e0*/  IMAD.U32 R0, RZ, RZ, UR9 ;  /* 0x00000009ff007e24 */ /* 0x000fc8000f8e00ff */
[----:B------:R1:W2:Y:S03]  /*41f0*/  SYNCS.PHASECHK.TRANS64.TRYWAIT P0, [R0+URZ], R3 ;  /* 0x00000003000075a7 */ /* 0x0002a600080011ff */
[----:B--2---:R-:W-:Y:S05]  /*4200*/  @!P0 NANOSLEEP.SYNCS 0x989680 ;  /* 0x009896800000895d */ /* 0x004fea0003900000 */
[----:B------:R-:W2:Y:S02]  /*4210*/  @!P0 SYNCS.PHASECHK.TRANS64 P0, [R0+URZ], R3 ;  /* 0x00000003000085a7 */ /* 0x000ea400080010ff */
[----:B--2---:R-:W-:Y:S05]  /*4220*/  @P0 BRA `(.L_x_81) ;  /* 0x0000000000200947 */ /* 0x004fea0003800000 */
.L_x_82:
[----:B--2---:R2:W4:Y:S02]  /*4230*/  SYNCS.PHASECHK.TRANS64.TRYWAIT P0, [R0+URZ], R3 ;  /* 0x00000003000075a7 */ /* 0x00452400080011ff */
[----:B----4-:R-:W-:Y:S05]  /*4240*/  @!P0 NANOSLEEP.SYNCS 0x989680 ;  /* 0x009896800000895d */ /* 0x010fea0003900000 */
[----:B------:R-:W4:Y:S02]  /*4250*/  @!P0 SYNCS.PHASECHK.TRANS64 P0, [R0+URZ], R3 ;  /* 0x00000003000085a7 */ /* 0x000f2400080010ff */
[----:B----4-:R-:W-:Y:S05]  /*4260*/  @!P0 BRA `(.L_x_82) ;  /* 0xfffffffc00f08947 */ /* 0x010fea000383ffff */
[----:B------:R-:W-:Y:S05]  /*4270*/  BRA `(.L_x_81) ;  /* 0x00000000000c7947 */ /* 0x000fea0003800000 */
.L_x_77:
[----:B------:R-:W-:-:S04]  /*4280*/  UIADD3 UR5, UPT, UPT, UR7, 0x130, URZ ;  /* 0x0000013007057890 */ /* 0x000fc8000fffe0ff */
[----:B------:R-:W-:-:S09]  /*4290*/  UPRMT UR5, UR4, 0x654, UR5 ;  /* 0x0000065404057896 */ /* 0x000fd20008000005 */
[----:B------:R-:W-:Y:S03]  /*42a0*/  SYNCS.ARRIVE.TRANS64.RED.A1T0 RZ, [UR5], RZ ;  /* 0x000000ffffff79a7 */ /* 0x000fe60008100405 */
.L_x_81:
[----:B-12---:R-:W-:Y:S01]  /*42b0*/  SHF.L.U32 R3, RZ, 0x1f, RZ ;  /* 0x0000001fff037819 */ /* 0x006fe200000006ff */
[----:B------:R-:W-:Y:S01]  /*42c0*/  UIADD3 UR5, UPT, UPT, UR7, 0x130, URZ ;  /* 0x0000013007057890 */ /* 0x000fe2000fffe0ff */
[----:B------:R-:W-:Y:S02]  /*42d0*/  PLOP3.LUT P0, PT, PT, PT, UP0, 0x80, 0x8 ;  /* 0x000000000008781c */ /* 0x000fe40003f0f008 */
[----:B------:R-:W1:Y:S02]  /*42e0*/  SYNCS.PHASECHK.TRANS64.TRYWAIT P1, [UR7+0x130], R3 ;  /* 0x00013003ff0075a7 */ /* 0x000e640008021107 */
[----:B-1----:R-:W-:Y:S09]  /*42f0*/  @!P1 BRA `(.L_x_83) ;  /* 0x0000005400409947 */ /* 0x002ff20003800000 */
.L_x_184:
[----:B------:R-:W-:Y:S01]  /*4300*/  @!UP0 UPRMT UR5, UR4, 0x654, UR5 ;  /* 0x0000065404058896 */ /* 0x000fe20008000005 */
[----:B------:R-:W-:Y:S02]  /*4310*/  UMOV UR8, 0xffff ;  /* 0x0000ffff00087882 */ /* 0x000fe40000000000 */
[----:B------:R-:W-:-:S06]  /*4320*/  UMOV UR4, 0x1 ;  /* 0x0000000100047882 */ /* 0x000fcc0000000000 */
[----:B------:R-:W-:Y:S01]  /*4330*/  @!P0 SYNCS.ARRIVE.TRANS64.RED.A1T0 RZ, [UR5], RZ ;  /* 0x000000ffffff89a7 */ /* 0x000fe20008100405 */
[----:B------:R-:W-:Y:S01]  /*4340*/  NOP ;  /* 0x0000000000007918 */ /* 0x000fe20000000000 */
[----:B-1----:R-:W1:Y:S01]  /*4350*/  LDS R0, [UR6+0x14] ;  /* 0x00001406ff007984 */ /* 0x002e620008000800 */
[----:B------:R-:W-:-:S04]  /*4360*/  ULOP3.LUT UR5, UR21, 0xffff, URZ, 0xc0, !UPT ;  /* 0x0000ffff15057892 */ /* 0x000fc8000f8ec0ff */
[----:B------:R-:W-:-:S04]  /*4370*/  USHF.R.U32.HI UR5, URZ, 0x5, UR5 ;  /* 0x00000005ff057899 */ /* 0x000fc80008011605 */
[----:B------:R-:W-:Y:S02]  /*4380*/  USHF.L.U32 UR8, UR8, UR5, URZ ;  /* 0x0000000508087299 */ /* 0x000fe400080006ff */
[----:B------:R-:W-:-:S04]  /*4390*/  USHF.L.U32 UR4, UR4, UR5, URZ ;  /* 0x0000000504047299 */ /* 0x000fc800080006ff */
[----:B-1----:R-:W-:-:S04]  /*43a0*/  LOP3.LUT R0, R0, UR8, RZ, 0xc0, !PT ;  /* 0x0000000800007c12 */ /* 0x002fc8000f8ec0ff */
[----:B------:R-:W-:-:S13]  /*43b0*/  ISETP.NE.AND P0, PT, R0, UR8, PT ;  /* 0x0000000800007c0c */ /* 0x000fda000bf05270 */
[----:B------:R-:W-:Y:S05]  /*43c0*/  @P0 BRA `(.L_x_84) ;  /* 0x0000000000580947 */ /* 0x000fea0003800000 */
[----:B------:R-:W1:Y:S02]  /*43d0*/  LDS R0, [UR6+0x18] ;  /* 0x00001806ff007984 */ /* 0x000e640008000800 */
[----:B-1----:R-:W-:-:S04]  /*43e0*/  LOP3.LUT R0, R0, UR4, RZ, 0xc0, !PT ;  /* 0x0000000400007c12 */ /* 0x002fc8000f8ec0ff */
[----:B------:R-:W-:-:S13]  /*43f0*/  ISETP.NE.AND P0, PT, R0, UR4, PT ;  /* 0x0000000400007c0c */ /* 0x000fda000bf05270 */
[----:B------:R-:W-:Y:S05]  /*4400*/  @P0 BRA `(.L_x_85) ;  /* 0x00000000003c0947 */ /* 0x000fea0003800000 */
[----:B------:R-:W1:Y:S01]  /*4410*/  S2R R2, SR_LANEID ;  /* 0x0000000000027919 */ /* 0x000e620000000000 */
[----:B------:R-:W-:Y:S01]  /*4420*/  ULOP3.LUT UR8, URZ, UR8, URZ, 0x33, !UPT ;  /* 0x00000008ff087292 */ /* 0x000fe2000f8e33ff */
[----:B------:R-:W-:Y:S01]  /*4430*/  LOP3.LUT R4, RZ, UR4, RZ, 0x33, !PT ;  /* 0x00000004ff047c12 */ /* 0x000fe2000f8e33ff */
[----:B------:R-:W-:Y:S02]  /*4440*/  VOTEU.ANY UR7, UPT, PT ;  /* 0x0000000000077886 */ /* 0x000fe400038e0100 */
[----:B------:R-:W-:Y:S01]  /*4450*/  UFLO.U32 UR7, UR7 ;  /* 0x00000007000772bd */ /* 0x000fe200080e0000 */
[----:B------:R-:W2:Y:S01]  /*4460*/  REDUX UR4, R4 ;  /* 0x00000000040473c4 */ /* 0x000ea20000000000 */
[----:B------:R-:W-:-:S06]  /*4470*/  IMAD.U32 R0, RZ, RZ, UR8 ;  /* 0x00000008ff007e24 */ /* 0x000fcc000f8e00ff */
[----:B------:R4:W-:Y:S01]  /*4480*/  UTCATOMSWS.AND URZ, UR8 ;  /* 0x0000000800ff79e3 */ /* 0x0009e20008000000 */
[----:B------:R-:W3:Y:S01]  /*4490*/  REDUX UR5, R0 ;  /* 0x00000000000573c4 */ /* 0x000ee20000000000 */
[----:B-1----:R-:W-:Y:S01]  /*44a0*/  ISETP.EQ.U32.AND P0, PT, R2, UR7, PT ;  /* 0x0000000702007c0c */ /* 0x002fe2000bf02070 */
[----:B--2---:R-:W-:Y:S01]  /*44b0*/  IMAD.U32 R2, RZ, RZ, UR4 ;  /* 0x00000004ff027e24 */ /* 0x004fe2000f8e00ff */
[----:B---3--:R-:W-:-:S11]  /*44c0*/  MOV R3, UR5 ;  /* 0x0000000500037c02 */ /* 0x008fd60008000f00 */
[----:B------:R4:W-:Y:S04]  /*44d0*/  @P0 ATOMS.AND RZ, [UR6+0x14], R3 ;  /* 0x00001403ffff098c */ /* 0x0009e8000a800006 */
[----:B------:R4:W-:Y:S01]  /*44e0*/  @P0 ATOMS.AND RZ, [UR6+0x18], R2 ;  /* 0x00001802ffff098c */ /* 0x0009e2000a800006 */
[----:B------:R-:W-:Y:S05]  /*44f0*/  BRA `(.L_x_86) ;  /* 0x0000000000147947 */ /* 0x000fea0003800000 */
.L_x_85:
[----:B------:R-:W-:Y:S02]  /*4500*/  MOV R2, 0x4520 ;  /* 0x0000452000027802 */ /* 0x000fe40000000f00 */
[----:B---3-5:R-:W-:Y:S05]  /*4510*/  CALL.REL.NOINC `($__internal_0_$__cuda_sm10x_tcgen05_guardrail_trap_col_being_dealloced_not_returned_by_alloc) ;  /* 0x0000005800207944 */ /* 0x028fea0003c00000 */
[----:B------:R-:W-:Y:S05]  /*4520*/  BRA `(.L_x_86) ;  /* 0x0000000000087947 */ /* 0x000fea0003800000 */
.L_x_84:
[----:B------:R-:W-:Y:S02]  /*4530*/  MOV R2, 0x4550 ;  /* 0x0000455000027802 */ /* 0x000fe40000000f00 */
[----:B---3-5:R-:W-:Y:S05]  /*4540*/  CALL.REL.NOINC `($__internal_2_$__cuda_sm10x_tcgen05_guardrail_trap_unallocated_columns_being_dealloced) ;  /* 0x00000058002c7944 */ /* 0x028fea0003c00000 */
.L_x_86:
[----:B------:R-:W-:Y:S01]  /*4550*/  NOP ;  /* 0x0000000000007918 */ /* 0x000fe20000000000 */
[----:B----4-:R-:W-:Y:S05]  /*4560*/  EXIT ;  /* 0x000000000000794d */ /* 0x010fea0003800000 */
.L_x_57:
[----:B------:R-:W-:-:S09]  /*4570*/  UISETP.NE.OR UP5, UPT, UR10, 0x3, !UP5 ;  /* 0x000000030a00788c */ /* 0x000fd2000efa5670 */
[----:B------:R-:W-:Y:S05]  /*4580*/  BRA.U UP5, `(.L_x_87) ;  /* 0x0000001105787547 */ /* 0x000fea000b800000 */
[----:B------:R-:W1:Y:S01]  /*4590*/  LDC R0, c[0x0][0xb30] ;  /* 0x0002cc00ff007b82 */ /* 0x000e620000000800 */
[----:B------:R-:W2:Y:S01]  /*45a0*/  LDCU.64 UR8, c[0x0][0x888] ;  /* 0x00011100ff0877ac */ /* 0x000ea20008000a00 */
[----:B------:R-:W-:Y:S02]  /*45b0*/  HFMA2 R25, -RZ, RZ, 0, 0 ;  /* 0x00000000ff197431 */ /* 0x000fe400000001ff */
[----:B-----5:R-:W-:Y:S01]  /*45c0*/  IMAD.MOV.U32 R32, RZ, RZ, 0x1 ;  /* 0x00000001ff207424 */ /* 0x020fe200078e00ff */
[----:B------:R-:W-:Y:S01]  /*45d0*/  MOV R23, 0x2000 ;  /* 0x0000200000177802 */ /* 0x000fe20000000f00 */
[----:B------:R-:W3:Y:S01]  /*45e0*/  LDCU.64 UR4, c[0x0][0x890] ;  /* 0x00011200ff0477ac */ /* 0x000ee20008000a00 */
[----:B------:R-:W-:Y:S01]  /*45f0*/  IMAD.MOV.U32 R27, RZ, RZ, RZ ;  /* 0x000000ffff1b7224 */ /* 0x000fe200078e00ff */
[----:B------:R-:W4:Y:S01]  /*4600*/  LDC R19, c[0x0][0x370] ;  /* 0x0000dc00ff137b82 */ /* 0x000f220000000800 */
[----:B------:R-:W-:Y:S01]  /*4610*/  UMOV UR7, 0x400 ;  /* 0x0000040000077882 */ /* 0x000fe20000000000 */
[----:B------:R-:W-:-:S02]  /*4620*/  UPLOP3.LUT UP1, UPT, UPT, UPT, UPT, 0x40, 0x4 ;  /* 0x000000000004789c */ /* 0x000fc40003f2e870 */
[----:B------:R-:W-:-:S04]  /*4630*/  ULEA UR7, UR37, UR7, 0x18 ;  /* 0x0000000725077291 */ /* 0x000fc8000f8ec0ff */
[----:B------:R-:W4:Y:S01]  /*4640*/  LDC R2, c[0x0][0xb0c] ;  /* 0x0002c300ff027b82 */ /* 0x000f220000000800 */
[----:B------:R-:W-:Y:S02]  /*4650*/  UIADD3 UR13, UPT, UPT, UR7, 0x78, URZ ;  /* 0x00000078070d7890 */ /* 0x000fe4000fffe0ff */
[----:B--2---:R-:W-:Y:S02]  /*4660*/  UISETP.NE.U32.AND UP3, UPT, UR8, URZ, UPT ;  /* 0x000000ff0800728c */ /* 0x004fe4000bf65070 */
[----:B------:R-:W-:Y:S02]  /*4670*/  UIADD3 UR41, UPT, UPT, UR7, 0x60, URZ ;  /* 0x0000006007297890 */ /* 0x000fe4000fffe0ff */
[----:B---3--:R-:W-:Y:S01]  /*4680*/  UISETP.NE.U32.AND UP4, UPT, UR4, URZ, UPT ;  /* 0x000000ff0400728c */ /* 0x008fe2000bf85070 */
[----:B------:R-:W2:Y:S01]  /*4690*/  LDC R18, c[0x0][0xb20] ;  /* 0x0002c800ff127b82 */ /* 0x000ea20000000800 */
[----:B-1----:R-:W-:Y:S01]  /*46a0*/  ISETP.NE.AND P1, PT, R0, 0x1, PT ;  /* 0x000000010000780c */ /* 0x002fe20003f25270 */
[----:B------:R-:W-:-:S02]  /*46b0*/  UISETP.NE.AND.EX UP3, UPT, UR9, URZ, UPT, UP3 ;  /* 0x000000ff0900728c */ /* 0x000fc4000bf65330 */
[----:B------:R-:W-:Y:S02]  /*46c0*/  UIADD3 UR33, UPT, UPT, UR7, 0x68, URZ ;  /* 0x0000006807217890 */ /* 0x000fe4000fffe0ff */
[----:B------:R-:W-:Y:S02]  /*46d0*/  UIADD3 UR25, UPT, UPT, UR7, 0x70, URZ ;  /* 0x0000007007197890 */ /* 0x000fe4000fffe0ff */
[----:B------:R-:W1:Y:S01]  /*46e0*/  LDC.64 R36, c[0x0][0x348] ;  /* 0x0000d200ff247b82 */ /* 0x000e620000000a00 */
[----:B------:R-:W-:Y:S02]  /*46f0*/  UPRMT UR13, UR37, 0x654, UR13 ;  /* 0x00000654250d7896 */ /* 0x000fe4000800000d */
[----:B------:R-:W-:-:S05]  /*4700*/  UISETP.NE.AND.EX UP4, UPT, UR5, URZ, UPT, UP4 ;  /* 0x000000ff0500728c */ /* 0x000fca000bf85340 */
[----:B------:R-:W3:Y:S08]  /*4710*/  LDC.64 R16, c[0x0][0xb10] ;  /* 0x0002c400ff107b82 */ /* 0x000ef00000000a00 */
[----:B------:R-:W1:Y:S08]  /*4720*/  LDC.64 R6, c[0x0][0xb18] ;  /* 0x0002c600ff067b82 */ /* 0x000e700000000a00 */
[----:B------:R-:W1:Y:S08]  /*4730*/  LDC.64 R4, c[0x0][0xb28] ;  /* 0x0002ca00ff047b82 */ /* 0x000e700000000a00 */
[----:B--2-4-:R-:W1:Y:S02]  /*4740*/  LDC R22, c[0x0][0x374] ;  /* 0x0000dd00ff167b82 */ /* 0x014e640000000800 */
.L_x_98:
[----:B------:R-:W-:Y:S02]  /*4750*/  LEA R0, R27, UR7, 0x3 ;  /* 0x000000071b007c11 */ /* 0x000fe4000f8e18ff */
[----:B------:R-:W-:Y:S02]  /*4760*/  SHF.L.U32 R3, R25, 0x1f, RZ ;  /* 0x0000001f19037819 */ /* 0x000fe400000006ff */
[----:B------:R-:W-:Y:S02]  /*4770*/  LEA R28, R27, UR7, 0x4 ;  /* 0x000000071b1c7c11 */ /* 0x000fe4000f8e20ff */
[----:B--2---:R-:W2:Y:S02]  /*4780*/  SYNCS.PHASECHK.TRANS64.TRYWAIT P0, [R0+URZ+0xb0], R3 ;  /* 0x0000b003000075a7 */ /* 0x004ea400080011ff */
[----:B--2---:R-:W-:Y:S05]  /*4790*/  @!P0 BRA `(.L_x_88) ;  /* 0x0000005000308947 */ /* 0x004fea0003800000 */
.L_x_185:
[----:B------:R-:W-:Y:S01]  /*47a0*/  ISETP.GE.AND P0, PT, R26, 0x1, PT ;  /* 0x000000011a00780c */ /* 0x000fe20003f06270 */
[----:B------:R-:W4:Y:S01]  /*47b0*/  LDS.128 R28, [R28+0x140] ;  /* 0x000140001c1c7984 */ /* 0x000f220000000c00 */
[----:B--2---:R-:W-:Y:S01]  /*47c0*/  VIADD R0, R0, 0xc0 ;  /* 0x000000c000007836 */ /* 0x004fe20000000000 */
[----:B------:R-:W-:Y:S01]  /*47d0*/  @!PT LDS RZ, [RZ] ;  /* 0x00000000fffff984 */ /* 0x000fe20000000800 */
[----:B------:R-:W-:Y:S01]  /*47e0*/  @!PT LDS RZ, [RZ] ;  /* 0x00000000fffff984 */ /* 0x000fe20000000800 */
[----:B------:R-:W-:Y:S01]  /*47f0*/  @!PT LDS RZ, [RZ] ;  /* 0x00000000fffff984 */ /* 0x000fe20000000800 */
[----:B------:R-:W-:Y:S01]  /*4800*/  @!PT LDS RZ, [RZ] ;  /* 0x00000000fffff984 */ /* 0x000fe20000000800 */
[----:B------:R2:W-:Y:S06]  /*4810*/  MEMBAR.ALL.CTA ;  /* 0x0000000000007992 */ /* 0x0005ec0000008000 */
[----:B--2---:R-:W2:Y:S01]  /*4820*/  FENCE.VIEW.ASYNC.S ;  /* 0x00000000000073c6 */ /* 0x004ea20000000000 */
[----:B------:R-:W-:Y:S04]  /*4830*/  PRMT R0, RZ, 0x654, R0 ;  /* 0x00000654ff007816 */ /* 0x000fe80000000000 */
[----:B--2---:R2:W-:Y:S01]  /*4840*/  SYNCS.ARRIVE.TRANS64.RED.A1T0 RZ, [R0+URZ], RZ ;  /* 0x000000ff00ff79a7 */ /* 0x0045e200081004ff */
[----:B----4-:R-:W-:Y:S11]  /*4850*/  LOP3.LUT P3, RZ, R30, 0x1, RZ, 0xc0, !PT ;  /* 0x000000011eff7812 */ /* 0x010ff6000786c0ff */
[----:B------:R-:W-:Y:S02]  /*4860*/  @!UPT UIADD3 URZ, UPT, UPT, URZ, URZ, URZ ;  /* 0x000000fffffff290 */ /* 0x000fe4000fffe0ff */
[----:B------:R-:W-:Y:S02]  /*4870*/  @P3 MOV R13, R28 ;  /* 0x0000001c000d3202 */ /* 0x000fe40000000f00 */
[----:B------:R-:W-:Y:S01]  /*4880*/  @P3 LOP3.LUT R8, R29, 0xffff, RZ, 0xc0, !PT ;  /* 0x0000ffff1d083812 */ /* 0x000fe200078ec0ff */
[----:B--2---:R-:W-:Y:S06]  /*4890*/  @!P0 BRA `(.L_x_89) ;  /* 0x0000000000a48947 */ /* 0x004fec0003800000 */
[----:B-1----:R-:W-:Y:S01]  /*48a0*/  IMAD.HI.U32 R33, R22, R7, RZ ;  /* 0x0000000716217227 */ /* 0x002fe200078e00ff */
[----:B------:R-:W-:Y:S02]  /*48b0*/  ISETP.NE.AND P0, PT, R6, 0x1, PT ;  /* 0x000000010600780c */ /* 0x000fe40003f05270 */
[----:B------:R-:W-:Y:S01]  /*48c0*/  ISETP.NE.AND P2, PT, R26, 0x1, PT ;  /* 0x000000011a00780c */ /* 0x000fe20003f45270 */
[----:B---3--:R-:W-:Y:S01]  /*48d0*/  IMAD.HI.U32 R34, R19, R16, RZ ;  /* 0x0000001013227227 */ /* 0x008fe200078e00ff */
[----:B------:R-:W-:Y:S02]  /*48e0*/  SHF.R.U32.HI R33, RZ, R18, R33 ;  /* 0x00000012ff217219 */ /* 0x000fe40000011621 */
[----:B------:R-:W-:Y:S01]  /*48f0*/  ISETP.NE.AND P4, PT, R2, 0x1, PT ;  /* 0x000000010200780c */ /* 0x000fe20003f85270 */
[----:B------:R-:W-:Y:S01]  /*4900*/  IMAD.HI.U32 R38, R13, R16, RZ ;  /* 0x000000100d267227 */ /* 0x000fe200078e00ff */
[----:B------:R-:W-:Y:S02]  /*4910*/  SHF.R.U32.HI R34, RZ, R17, R34 ;  /* 0x00000011ff227219 */ /* 0x000fe40000011622 */
[----:B------:R-:W-:Y:S01]  /*4920*/  SEL R3, R22, R33, !P0 ;  /* 0x0000002116037207 */ /* 0x000fe20004000000 */
[C---:B------:R-:W-:Y:S01]  /*4930*/  IMAD.HI.U32 R33, R8.reuse, R7, RZ ;  /* 0x0000000708217227 */ /* 0x040fe200078e00ff */
[----:B------:R-:W-:Y:S02]  /*4940*/  SEL R11, R19, R34, !P4 ;  /* 0x00000022130b7207 */ /* 0x000fe40006000000 */
[----:B------:R-:W-:Y:S01]  /*4950*/  SHF.R.U32.HI R38, RZ, R17, R38 ;  /* 0x00000011ff267219 */ /* 0x000fe20000011626 */
[----:B------:R-:W-:Y:S01]  /*4960*/  IMAD.HI.U32 R40, R3, R4, RZ ;  /* 0x0000000403287227 */ /* 0x000fe200078e00ff */
[----:B------:R-:W-:Y:S03]  /*4970*/  SHF.R.U32.HI R33, RZ, R18, R33 ;  /* 0x00000012ff217219 */ /* 0x000fe60000011621 */
[----:B------:R-:W-:Y:S01]  /*4980*/  IMAD.HI.U32 R34, R11, R4, RZ ;  /* 0x000000040b227227 */ /* 0x000fe200078e00ff */
[----:B------:R-:W-:Y:S02]  /*4990*/  @P2 SHF.R.U32.HI R3, RZ, R5, R40 ;  /* 0x00000005ff032219 */ /* 0x000fe40000011628 */
[----:B------:R-:W-:Y:S02]  /*49a0*/  SEL R9, R8, R33, !P0 ;  /* 0x0000002108097207 */ /* 0x000fe40004000000 */
[----:B------:R-:W-:Y:S01]  /*49b0*/  @P2 SHF.R.U32.HI R11, RZ, R5, R34 ;  /* 0x00000005ff0b2219 */ /* 0x000fe20000011622 */
[C---:B------:R-:W-:Y:S01]  /*49c0*/  IMAD R10, R26.reuse, R3, RZ ;  /* 0x000000031a0a7224 */ /* 0x040fe200078e02ff */
[----:B------:R-:W-:Y:S01]  /*49d0*/  SEL R3, R13, R38, !P4 ;  /* 0x000000260d037207 */ /* 0x000fe20006000000 */
[C---:B------:R-:W-:Y:S03]  /*49e0*/  IMAD.HI.U32 R14, R9.reuse, R4, RZ ;  /* 0x00000004090e7227 */ /* 0x040fe600078e00ff */
[----:B------:R-:W-:Y:S01]  /*49f0*/  ISETP.GE.AND P0, PT, R9, R10, PT ;  /* 0x0000000a0900720c */ /* 0x000fe20003f06270 */
[C---:B------:R-:W-:Y:S01]  /*4a00*/  IMAD R12, R26.reuse, R11, RZ ;  /* 0x0000000b1a0c7224 */ /* 0x040fe200078e02ff */
[-C--:B------:R-:W-:Y:S04]  /*4a10*/  SHF.R.U32.HI R14, RZ, R5.reuse, R14 ;  /* 0x00000005ff0e7219 */ /* 0x080fe8000001160e */
[----:B------:R-:W-:Y:S02]  /*4a20*/  ISETP.GE.OR P0, PT, R3, R12, P0 ;  /* 0x0000000c0300720c */ /* 0x000fe40000706670 */
[----:B------:R-:W-:Y:S05]  /*4a30*/  SEL R15, R9, R14, !P2 ;  /* 0x0000000e090f7207 */ /* 0x000fea0005000000 */
[----:B------:R-:W-:Y:S04]  /*4a40*/  IMAD.MOV R14, RZ, RZ, -R15 ;  /* 0x000000ffff0e7224 */ /* 0x000fe800078e0a0f */
[----:B------:R-:W-:Y:S02]  /*4a50*/  IMAD R14, R26, R14, R9 ;  /* 0x0000000e1a0e7224 */ /* 0x000fe400078e0209 */
[C---:B------:R-:W-:Y:S05]  /*4a60*/  @!P0 IMAD.HI.U32 R10, R3.reuse, R4, RZ ;  /* 0x00000004030a8227 */ /* 0x040fea00078e00ff */
[----:B------:R-:W-:Y:S04]  /*4a70*/  @!P0 SHF.R.U32.HI R10, RZ, R5, R10 ;  /* 0x00000005ff0a8219 */ /* 0x000fe8000001160a */
[----:B------:R-:W-:Y:S01]  /*4a80*/  @!P0 SEL R0, R3, R10, !P2 ;  /* 0x0000000a03008207 */ /* 0x000fe20005000000 */
[----:B------:R-:W-:Y:S03]  /*4a90*/  IMAD.MOV R10, RZ, RZ, -R3 ;  /* 0x000000ffff0a7224 */ /* 0x000fe600078e0a03 */
[----:B------:R-:W-:Y:S01]  /*4aa0*/  @!P0 IADD3 R15, PT, PT, R15, -R0, RZ ;  /* 0x800000000f0f8210 */ /* 0x000fe20007ffe0ff */
[----:B------:R-:W-:Y:S01]  /*4ab0*/  @!P0 IMAD R0, R11, R14, R0 ;  /* 0x0000000e0b008224 */ /* 0x000fe200078e0200 */
[----:B------:R-:W-:Y:S01]  /*4ac0*/  IADD3 R11, PT, PT, -R9, RZ, RZ ;  /* 0x000000ff090b7210 */ /* 0x000fe20007ffe1ff */
[----:B------:R-:W-:Y:S02]  /*4ad0*/  IMAD R13, R2, R10, R13 ;  /* 0x0000000a020d7224 */ /* 0x000fe400078e020d */
[----:B------:R-:W-:Y:S02]  /*4ae0*/  @!P0 IMAD R9, R15, R26, R3 ;  /* 0x0000001a0f098224 */ /* 0x000fe400078e0203 */
[----:B------:R-:W-:Y:S02]  /*4af0*/  @!P0 IMAD.MOV.U32 R3, RZ, RZ, R0 ;  /* 0x000000ffff038224 */ /* 0x000fe400078e0000 */
[----:B------:R-:W-:Y:S02]  /*4b00*/  IMAD R8, R6, R11, R8 ;  /* 0x0000000b06087224 */ /* 0x000fe400078e0208 */
[----:B------:R-:W-:Y:S02]  /*4b10*/  IMAD R13, R3, R2, R13 ;  /* 0x00000002030d7224 */ /* 0x000fe400078e020d */
[----:B------:R-:W-:Y:S02]  /*4b20*/  IMAD R8, R9, R6, R8 ;  /* 0x0000000609087224 */ /* 0x000fe400078e0208 */
.L_x_89:
[----:B------:R-:W-:Y:S05]  /*4b30*/  BRA.U UP1, `(.L_x_90) ;  /* 0x0000000101107547 */ /* 0x000fea000b800000 */
[----:B------:R-:W-:Y:S04]  /*4b40*/  MOV R0, UR6 ;  /* 0x0000000600007c02 */ /* 0x000fe80008000f00 */
[----:B------:R-:W-:Y:S04]  /*4b50*/  SHF.L.U32 R3, R0, 0x1f, RZ ;  /* 0x0000001f00037819 */ /* 0x000fe800000006ff */
[----:B------:R-:W2:Y:S02]  /*4b60*/  SYNCS.PHASECHK.TRANS64.TRYWAIT P0, [UR7+0xa8], R3 ;  /* 0x0000a803ff0075a7 */ /* 0x000ea40008001107 */
[----:B--2---:R-:W-:Y:S05]  /*4b70*/  @!P0 BRA `(.L_x_91) ;  /* 0x0000004c004c8947 */ /* 0x004fea0003800000 */
.L_x_90:
[----:B------:R-:W-:Y:S02]  /*4b80*/  R2UR UR42, R20 ;  /* 0x00000000142a72ca */ /* 0x000fe400000e0000 */
[----:B------:R-:W-:Y:S02]  /*4b90*/  R2UR UR43, R21 ;  /* 0x00000000152b72ca */ /* 0x000fe400000e0000 */
[----:B------:R-:W-:Y:S02]  /*4ba0*/  ISETP.NE.U32.AND P2, PT, RZ, UR4, PT ;  /* 0x00000004ff007c0c */ /* 0x000fe4000bf45070 */
[----:B------:R-:W-:Y:S02]  /*4bb0*/  SHF.L.U32 R12, R32, 0x1f, RZ ;  /* 0x0000001f200c7819 */ /* 0x000fe400000006ff */
[----:B------:R-:W-:Y:S05]  /*4bc0*/  ISETP.NE.AND.EX P2, PT, RZ, UR5, PT, P2 ;  /* 0x00000005ff007c0c */ /* 0x000fea000bf45320 */
[----:B------:R-:W-:Y:S02]  /*4bd0*/  USHF.L.U32 UR42, UR42, 0x7, URZ ;  /* 0x000000072a2a7899 */ /* 0x000fe400080006ff */
[----:B------:R-:W-:Y:S01]  /*4be0*/  USHF.L.U32 UR43, UR43, 0x6, URZ ;  /* 0x000000062b2b7899 */ /* 0x000fe200080006ff */
[----:B------:R-:W-:Y:S11]  /*4bf0*/  BRA.U !UP4, `(.L_x_92) ;  /* 0x000000010c347547 */ /* 0x000ff6000b800000 */
[----:B------:R-:W-:Y:S01]  /*4c00*/  UPLOP3.LUT UP0, UPT, UPT, UPT, UP3, 0x80, 0x8 ;  /* 0x000000000008789c */ /* 0x000fe20003f0f030 */
[----:B--2---:R-:W-:Y:S02]  /*4c10*/  HFMA2 R0, -RZ, RZ, 0, 5.9604644775390625e-08 ;  /* 0x00000001ff007431 */ /* 0x004fe400000001ff */
[----:B------:R-:W-:Y:S03]  /*4c20*/  IMAD.MOV.U32 R67, RZ, RZ, 0x1 ;  /* 0x00000001ff437424 */ /* 0x000fe600078e00ff */
[----:B------:R-:W-:Y:S05]  /*4c30*/  PLOP3.LUT P0, PT, PT, PT, UP0, 0x80, 0x8 ;  /* 0x000000000008781c */ /* 0x000fea0003f0f008 */
[----:B------:R-:W2:Y:S01]  /*4c40*/  @UP0 LDCU.64 UR10, c[0x0][0x888] ;  /* 0x00011100ff0a07ac */ /* 0x000ea20008000a00 */
[----:B------:R-:W-:Y:S07]  /*4c50*/  @UP0 UIMAD UR8, UR36, UR4, URZ ;  /* 0x00000004240802a4 */ /* 0x000fee000f8e02ff */
[----:B------:R-:W-:Y:S01]  /*4c60*/  @!P0 PRMT R67, R0, 0x7610, R67 ;  /* 0x0000761000438816 */ /* 0x000fe20000000043 */
[----:B--2---:R-:W-:Y:S03]  /*4c70*/  @UP0 UIMAD.WIDE UR10, UR8, 0x4, UR10 ;  /* 0x00000004080a08a5 */ /* 0x004fe6000f8e020a */
[----:B------:R-:W2:Y:S03]  /*4c80*/  @!UP0 LDCU UR8, c[0x0][0x880] ;  /* 0x00011000ff0887ac */ /* 0x000ea60008000800 */
[----:B------:R-:W-:Y:S01]  /*4c90*/  IMAD.U32 R10, RZ, RZ, UR10 ;  /* 0x0000000aff0a7e24 */ /* 0x000fe2000f8e00ff */
[----:B------:R-:W-:Y:S05]  /*4ca0*/  MOV R11, UR11 ;  /* 0x0000000b000b7c02 */ /* 0x000fea0008000f00 */
[----:B------:R4:W5:Y:S02]  /*4cb0*/  @P0 LDG.E R35, desc[UR46][R10.64] ;  /* 0x0000002e0a230981 */ /* 0x000964000c1e1900 */
[----:B--2-4-:R-:W-:Y:S07]  /*4cc0*/  @!P0 IMAD.U32 R35, RZ, RZ, UR8 ;  /* 0x00000008ff238e24 */ /* 0x014fee000f8e00ff */
.L_x_92:
[----:B-----5:R-:W-:Y:S01]  /*4cd0*/  @!P2 FSETP.EQ.AND P0, PT, R35, RZ, PT ;  /* 0x000000ff2300a20b */ /* 0x020fe20003f02000 */
[----:B------:R-:W-:Y:S01]  /*4ce0*/  @!UPT UIADD3 URZ, UPT, UPT, URZ, URZ, URZ ;  /* 0x000000fffffff290 */ /* 0x000fe2000fffe0ff */
[----:B------:R-:W-:Y:S11]  /*4cf0*/  @!P2 BRA `(.L_x_93) ;  /* 0x000000000014a947 */ /* 0x000ff60003800000 */
[----:B------:R-:W-:Y:S02]  /*4d00*/  LOP3.LUT P2, RZ, R67, 0xff, RZ, 0xc0, !PT ;  /* 0x000000ff43ff7812 */ /* 0x000fe4000784c0ff */
[----:B------:R-:W-:Y:S04]  /*4d10*/  PLOP3.LUT P0, PT, PT, PT, UP0, 0x80, 0x8 ;  /* 0x000000000008781c */ /* 0x000fe80003f0f008 */
[----:B------:R-:W-:Y:S07]  /*4d20*/  PLOP3.LUT P0, PT, P0, PT, PT, 0x8, 0x80 ;  /* 0x000000000080781c */ /* 0x000fee000070e170 */
[----:B------:R-:W-:Y:S11]  /*4d30*/  @P2 FSETP.EQ.AND P0, PT, R35, RZ, PT ;  /* 0x000000ff2300220b */ /* 0x000ff60003f02000 */
[----:B------:R-:W-:Y:S02]  /*4d40*/  @!UPT UIADD3 URZ, UPT, UPT, URZ, URZ, URZ ;  /* 0x000000fffffff290 */ /* 0x000fe4000fffe0ff */
.L_x_93:
[----:B------:R-:W4:Y:S01]  /*4d50*/  SYNCS.PHASECHK.TRANS64.TRYWAIT P2, [UR7+0x80], R12 ;  /* 0x0000800cff0075a7 */ /* 0x000f220008041107 */
[----:B------:R-:W-:Y:S04]  /*4d60*/  ELECT P4, URZ, PT ;  /* 0x0000000000ff782f */ /* 0x000fe80003880000 */
[----:B------:R-:W-:Y:S11]  /*4d70*/  PLOP3.LUT P4, PT, P0, P4, PT, 0xf2, 0x2f ;  /* 0x00000000002f781c */ /* 0x000ff60000789e72 */
[----:B------:R-:W-:Y:S02]  /*4d80*/  @!UPT UIADD3 URZ, UPT, UPT, URZ, URZ, URZ ;  /* 0x000000fffffff290 */ /* 0x000fe4000fffe0ff */
[----:B-1----:R-:W-:Y:S05]  /*4d90*/  @!P4 IADD3 R9, P0, PT, R36, 0x580, RZ ;  /* 0x000005802409c810 */ /* 0x002fea0007f1e0ff */
[----:B--2---:R-:W-:Y:S01]  /*4da0*/  @!P4 IMAD.X R0, RZ, RZ, R37, P0 ;  /* 0x000000ffff00c224 */ /* 0x004fe200000e0625 */
[----:B----4-:R-:W-:Y:S07]  /*4db0*/  @!P2 BRA `(.L_x_94) ;  /* 0x0000004800d4a947 */ /* 0x010fee0003800000 */
.L_x_188:
[----:B------:R-:W-:Y:S01]  /*4dc0*/  @!P4 R2UR UR9, R9 ;  /* 0x000000000909c2ca */ /* 0x000fe200000e0000 */
[----:B------:R-:W-:Y:S01]  /*4dd0*/  VOTEU.ALL UP1, P4 ;  /* 0x0000000000ff7886 */ /* 0x000fe20002020000 */
[----:B------:R-:W-:Y:S01]  /*4de0*/  @!P4 R2UR UR8, R0 ;  /* 0x000000000008c2ca */ /* 0x000fe200000e0000 */
[----:B------:R-:W-:Y:S01]  /*4df0*/  VOTEU.ALL UP2, P4 ;  /* 0x0000000000ff7886 */ /* 0x000fe20002040000 */
[----:B------:R-:W-:Y:S01]  /*4e00*/  UMOV UR16, 0x0 ;  /* 0x0000000000107882 */ /* 0x000fe20000000000 */
[----:B------:R-:W-:Y:S01]  /*4e10*/  UMOV UR17, 0x10000000 ;  /* 0x1000000000117882 */ /* 0x000fe20000000000 */
[----:B------:R-:W-:Y:S01]  /*4e20*/  @!UP1 UIADD3 UR40, UPT, UPT, UR7, 0x200, URZ ;  /* 0x0000020007289890 */ /* 0x000fe2000fffe0ff */
[----:B------:R-:W-:Y:S01]  /*4e30*/  @!P4 IMAD.MOV.U32 R0, RZ, RZ, 0x2000 ;  /* 0x00002000ff00c424 */ /* 0x000fe200078e00ff */
[----:B------:R-:W-:Y:S01]  /*4e40*/  UMOV UR44, UR36 ;  /* 0x00000024002c7c82 */ /* 0x000fe20008000000 */
[----:B------:R-:W-:Y:S01]  /*4e50*/  @!UP1 UIADD3 UR10, UPT, UPT, UR42, 0x40, URZ ;  /* 0x000000402a0a9890 */ /* 0x000fe2000fffe0ff */
[----:B------:R-:W-:Y:S01]  /*4e60*/  @!P4 IADD3 R9, P0, PT, R36, 0x580, RZ ;  /* 0x000005802409c810 */ /* 0x000fe20007f1e0ff */
[----:B------:R-:W-:Y:S01]  /*4e70*/  UMOV UR11, UR43 ;  /* 0x0000002b000b7c82 */ /* 0x000fe20008000000 */
[----:B------:R-:W-:Y:S01]  /*4e80*/  UMOV UR12, UR36 ;  /* 0x00000024000c7c82 */ /* 0x000fe20008000000 */
[----:B------:R-:W-:Y:S01]  /*4e90*/  IMAD.U32 R10, RZ, RZ, UR9 ;  /* 0x00000009ff0a7e24 */ /* 0x000fe2000f8e00ff */
[----:B------:R-:W-:Y:S01]  /*4ea0*/  UMOV UR9, UR41 ;  /* 0x0000002900097c82 */ /* 0x000fe20008000000 */
[----:B------:R-:W-:Y:S01]  /*4eb0*/  IMAD.U32 R11, RZ, RZ, UR8 ;  /* 0x00000008ff0b7e24 */ /* 0x000fe2000f8e00ff */
[----:B------:R-:W-:Y:S02]  /*4ec0*/  @!UP1 UIADD3 UR8, UPT, UPT, UR7, 0x1200, URZ ;  /* 0x0000120007089890 */ /* 0x000fe4000fffe0ff */
[----:B------:R-:W-:Y:S01]  /*4ed0*/  @!P4 R2UR UR18, R10 ;  /* 0x000000000a12c2ca */ /* 0x000fe200000e0000 */
[----:B------:R-:W-:Y:S01]  /*4ee0*/  VOTEU.ALL UP1, P4 ;  /* 0x0000000000ff7886 */ /* 0x000fe20002020000 */
[----:B------:R-:W-:Y:S01]  /*4ef0*/  @!P4 R2UR UR19, R11 ;  /* 0x000000000b13c2ca */ /* 0x000fe200000e0000 */
[----:B------:R-:W-:Y:S11]  /*4f00*/  UPRMT UR14, UR37, 0x654, UR41 ;  /* 0x00000654250e7896 */ /* 0x000ff60008000029 */
[----:B------:R-:W-:Y:S01]  /*4f10*/  @!UPT UIADD3 URZ, UPT, UPT, URZ, URZ, URZ ;  /* 0x000000fffffff290 */ /* 0x000fe2000fffe0ff */
[----:B------:R2:W-:Y:S01]  /*4f20*/  @!UP2 UTMALDG.3D [UR40], [UR18], desc[UR16] ;  /* 0x000010281200a5b4 */ /* 0x0005e20008011000 */
[----:B------:R2:W-:Y:S01]  /*4f30*/  @!UP1 UTMALDG.3D [UR8], [UR18], desc[UR16] ;  /* 0x00001008120095b4 */ /* 0x0005e20008011000 */
[----:B------:R4:W-:Y:S01]  /*4f40*/  @!P4 SYNCS.ARRIVE.TRANS64.RED.A0TR RZ, [UR7+0x60], R0 ;  /* 0x00006000ffffc9a7 */ /* 0x0009e20008300407 */
[----:B------:R-:W-:Y:S01]  /*4f50*/  SYNCS.ARRIVE.TRANS64.RED.A1T0 RZ, [UR14], RZ ;  /* 0x000000ffffff79a7 */ /* 0x000fe2000810040e */
[----:B----4-:R-:W-:Y:S01]  /*4f60*/  @!P4 IMAD.X R0, RZ, RZ, R37, P0 ;  /* 0x000000ffff00c224 */ /* 0x010fe200000e0625 */
[----:B------:R-:W4:Y:S02]  /*4f70*/  SYNCS.PHASECHK.TRANS64.TRYWAIT P2, [UR7+0x88], R12 ;  /* 0x0000880cff0075a7 */ /* 0x000f240008041107 */
[----:B--2-4-:R-:W-:Y:S05]  /*4f80*/  @!P2 BRA `(.L_x_95) ;  /* 0x000000480078a947 */ /* 0x014fea0003800000 */
.L_x_190:
        /* <DEDUP_REMOVED lines=8> */
[----:B------:R-:W-:Y:S01]  /*5010*/  @!UP1 UIADD3 UR32, UPT, UPT, UR7, 0x2200, URZ ;  /* 0x0000220007209890 */ /* 0x000fe2000fffe0ff */
[----:B------:R-:W-:Y:S01]  /*5020*/  @!P4 IADD3 R21, P0, PT, R36, 0x580, RZ ;  /* 0x000005802415c810 */ /* 0x000fe20007f1e0ff */
[----:B------:R-:W-:Y:S01]  /*5030*/  UMOV UR35, UR43 ;  /* 0x0000002b00237c82 */ /* 0x000fe20008000000 */
[----:B------:R-:W-:Y:S02]  /*5040*/  @!UP1 UIADD3 UR10, UPT, UPT, UR42, 0x50, URZ ;  /* 0x000000502a0a9890 */ /* 0x000fe4000fffe0ff */
[----:B------:R-:W-:Y:S01]  /*5050*/  IMAD.U32 R10, RZ, RZ, UR9 ;  /* 0x00000009ff0a7e24 */ /* 0x000fe2000f8e00ff */
[----:B------:R-:W-:Y:S01]  /*5060*/  UMOV UR9, UR33 ;  /* 0x0000002100097c82 */ /* 0x000fe20008000000 */
[----:B------:R-:W-:Y:S01]  /*5070*/  IMAD.U32 R11, RZ, RZ, UR8 ;  /* 0x00000008ff0b7e24 */ /* 0x000fe2000f8e00ff */
[----:B------:R-:W-:Y:S01]  /*5080*/  @!UP1 UIADD3 UR8, UPT, UPT, UR7, 0x3200, URZ ;  /* 0x0000320007089890 */ /* 0x000fe2000fffe0ff */
[----:B------:R-:W-:Y:S01]  /*5090*/  @!P4 IMAD.X R20, RZ, RZ, R37, P0 ;  /* 0x000000ffff14c224 */ /* 0x000fe200000e0625 */
[----:B------:R-:W-:Y:S01]  /*50a0*/  @!P4 R2UR UR18, R10 ;  /* 0x000000000a12c2ca */ /* 0x000fe200000e0000 */
[----:B------:R-:W-:Y:S01]  /*50b0*/  VOTEU.ALL UP1, P4 ;  /* 0x0000000000ff7886 */ /* 0x000fe20002020000 */
[----:B------:R-:W-:Y:S01]  /*50c0*/  @!P4 R2UR UR19, R11 ;  /* 0x000000000b13c2ca */ /* 0x000fe200000e0000 */
[----:B------:R-:W-:Y:S01]  /*50d0*/  UMOV UR11, UR43 ;  /* 0x0000002b000b7c82 */ /* 0x000fe20008000000 */
[----:B------:R-:W-:Y:S01]  /*50e0*/  UMOV UR12, UR36 ;  /* 0x00000024000c7c82 */ /* 0x000fe20008000000 */
[----:B------:R-:W-:Y:S10]  /*50f0*/  UPRMT UR14, UR37, 0x654, UR33 ;  /* 0x00000654250e7896 */ /* 0x000ff40008000021 */
[----:B------:R2:W-:Y:S01]  /*5100*/  @!UP2 UTMALDG.3D [UR32], [UR18], desc[UR16] ;  /* 0x000010201200a5b4 */ /* 0x0005e20008011000 */
[----:B------:R2:W-:Y:S01]  /*5110*/  @!UP1 UTMALDG.3D [UR8], [UR18], desc[UR16] ;  /* 0x00001008120095b4 */ /* 0x0005e20008011000 */
[----:B------:R2:W-:Y:S01]  /*5120*/  @!P4 SYNCS.ARRIVE.TRANS64.RED.A0TR RZ, [UR7+0x68], R0 ;  /* 0x00006800ffffc9a7 */ /* 0x0005e20008300407 */
[----:B------:R-:W-:Y:S01]  /*5130*/  SYNCS.ARRIVE.TRANS64.RED.A1T0 RZ, [UR14], RZ ;  /* 0x000000ffffff79a7 */ /* 0x000fe2000810040e */
[----:B------:R-:W4:Y:S02]  /*5140*/  SYNCS.PHASECHK.TRANS64.TRYWAIT P2, [UR7+0x90], R12 ;  /* 0x0000900cff0075a7 */ /* 0x000f240008041107 */
[----:B--2-4-:R-:W-:Y:S05]  /*5150*/  @!P2 BRA `(.L_x_96) ;  /* 0x00000048001ca947 */ /* 0x014fea0003800000 */
.L_x_192:
[----:B------:R-:W2:Y:S01]  /*5160*/  LDC.64 R14, c[0x0][0xb10] ;  /* 0x0002c400ff0e7b82 */ /* 0x000ea20000000a00 */
[----:B------:R-:W-:Y:S01]  /*5170*/  @!P4 R2UR UR9, R21 ;  /* 0x000000001509c2ca */ /* 0x000fe200000e0000 */
[----:B------:R-:W-:Y:S01]  /*5180*/  VOTEU.ALL UP1, P4 ;  /* 0x0000000000ff7886 */ /* 0x000fe20002020000 */
[----:B------:R-:W-:Y:S01]  /*5190*/  @!P4 R2UR UR8, R20 ;  /* 0x000000001408c2ca */ /* 0x000fe200000e0000 */
[----:B------:R-:W-:Y:S01]  /*51a0*/  VOTEU.ALL UP2, P4 ;  /* 0x0000000000ff7886 */ /* 0x000fe20002040000 */
[----:B------:R-:W-:Y:S03]  /*51b0*/  UMOV UR16, 0x0 ;  /* 0x0000000000107882 */ /* 0x000fe60000000000 */
[----:B------:R-:W4:Y:S01]  /*51c0*/  LDC.64 R10, c[0x0][0xb18] ;  /* 0x0002c600ff0a7b82 */ /* 0x000f220000000a00 */
[----:B------:R-:W-:Y:S01]  /*51d0*/  @!UP1 UIADD3 UR26, UPT, UPT, UR42, 0x20, URZ ;  /* 0x000000202a1a9890 */ /* 0x000fe2000fffe0ff */
[----:B------:R-:W-:Y:S01]  /*51e0*/  @P3 SHF.R.U32.HI R24, RZ, 0x10, R29 ;  /* 0x00000010ff183819 */ /* 0x000fe2000001161d */
[----:B------:R-:W-:Y:S01]  /*51f0*/  @!UP1 UIADD3 UR24, UPT, UPT, UR7, 0x4200, URZ ;  /* 0x0000420007189890 */ /* 0x000fe2000fffe0ff */
[----:B------:R-:W-:Y:S01]  /*5200*/  VIADD R27, R27, 0x1 ;  /* 0x000000011b1b7836 */ /* 0x000fe20000000000 */
[----:B------:R-:W-:Y:S03]  /*5210*/  UMOV UR17, 0x10000000 ;  /* 0x1000000000117882 */ /* 0x000fe60000000000 */
[----:B------:R-:W5:Y:S01]  /*5220*/  @!P1 LDC R0, c[0x0][0xb20] ;  /* 0x0002c800ff009b82 */ /* 0x000f620000000800 */
[----:B------:R-:W-:Y:S01]  /*5230*/  UMOV UR27, UR43 ;  /* 0x0000002b001b7c82 */ /* 0x000fe20008000000 */
[----:B------:R-:W-:Y:S01]  /*5240*/  IMAD.U32 R20, RZ, RZ, UR9 ;  /* 0x00000009ff147e24 */ /* 0x000fe2000f8e00ff */
[----:B------:R-:W-:Y:S05]  /*5250*/  UMOV UR28, UR36 ;  /* 0x00000024001c7c82 */ /* 0x000fea0008000000 */
[----:B-1----:R-:W1:Y:S01]  /*5260*/  @!P1 LDC R3, c[0x0][0xb0c] ;  /* 0x0002c300ff039b82 */ /* 0x002e620000000800 */
[----:B------:R-:W-:Y:S01]  /*5270*/  IMAD.U32 R21, RZ, RZ, UR8 ;  /* 0x00000008ff157e24 */ /* 0x000fe2000f8e00ff */
[----:B------:R-:W-:Y:S01]  /*5280*/  @!UP1 UIADD3 UR10, UPT, UPT, UR42, 0x60, URZ ;  /* 0x000000602a0a9890 */ /* 0x000fe2000fffe0ff */
[----:B------:R-:W-:Y:S01]  /*5290*/  @!P4 R2UR UR18, R20 ;  /* 0x000000001412c2ca */ /* 0x000fe200000e0000 */
[----:B------:R-:W-:Y:S01]  /*52a0*/  @!UP1 UIADD3 UR8, UPT, UPT, UR7, 0x5200, URZ ;  /* 0x0000520007089890 */ /* 0x000fe2000fffe0ff */
[----:B------:R-:W-:Y:S01]  /*52b0*/  @!P4 IMAD.MOV.U32 R20, RZ, RZ, 0x2000 ;  /* 0x00002000ff14c424 */ /* 0x000fe200078e00ff */
[----:B------:R-:W-:Y:S01]  /*52c0*/  @!P4 R2UR UR19, R21 ;  /* 0x000000001513c2ca */ /* 0x000fe200000e0000 */
[----:B------:R-:W-:Y:S01]  /*52d0*/  VOTEU.ALL UP1, P4 ;  /* 0x0000000000ff7886 */ /* 0x000fe20002020000 */
[----:B------:R-:W-:Y:S01]  /*52e0*/  UMOV UR9, UR25 ;  /* 0x0000001900097c82 */ /* 0x000fe20008000000 */
[----:B------:R-:W-:Y:S01]  /*52f0*/  UMOV UR11, UR43 ;  /* 0x0000002b000b7c82 */ /* 0x000fe20008000000 */
[----:B------:R-:W-:Y:S01]  /*5300*/  UMOV UR12, UR36 ;  /* 0x00000024000c7c82 */ /* 0x000fe20008000000 */
[----:B------:R-:W-:Y:S08]  /*5310*/  UPRMT UR14, UR37, 0x654, UR25 ;  /* 0x00000654250e7896 */ /* 0x000ff00008000019 */
[----:B------:R1:W-:Y:S02]  /*5320*/  @!UP2 UTMALDG.3D [UR24], [UR18], desc[UR16] ;  /* 0x000010181200a5b4 */ /* 0x0003e40008011000 */
[----:B-1----:R-:W-:Y:S01]  /*5330*/  @!P1 ISETP.NE.AND P2, PT, R3, 0x1, PT ;  /* 0x000000010300980c */ /* 0x002fe20003f45270 */
[C---:B--2---:R-:W-:Y:S01]  /*5340*/  @!P1 IMAD.HI.U32 R14, R13.reuse, R14, RZ ;  /* 0x0000000e0d0e9227 */ /* 0x044fe200078e00ff */
[----:B----4-:R-:W-:Y:S01]  /*5350*/  @!P1 ISETP.NE.AND P0, PT, R10, 0x1, PT ;  /* 0x000000010a00980c */ /* 0x010fe20003f05270 */
[----:B------:R1:W-:Y:S01]  /*5360*/  @!UP1 UTMALDG.3D [UR8], [UR18], desc[UR16] ;  /* 0x00001008120095b4 */ /* 0x0003e20008011000 */
[----:B------:R1:W-:Y:S01]  /*5370*/  @!P4 SYNCS.ARRIVE.TRANS64.RED.A0TR RZ, [UR7+0x70], R20 ;  /* 0x00007014ffffc9a7 */ /* 0x0003e20008300407 */
[C---:B------:R-:W-:Y:S01]  /*5380*/  @!P1 IMAD.HI.U32 R11, R8.reuse, R11, RZ ;  /* 0x0000000b080b9227 */ /* 0x040fe200078e00ff */
[----:B------:R-:W-:Y:S04]  /*5390*/  @!P1 SHF.R.U32.HI R14, RZ, R15, R14 ;  /* 0x0000000fff0e9219 */ /* 0x000fe8000001160e */
[----:B-----5:R-:W-:Y:S02]  /*53a0*/  @!P1 SHF.R.U32.HI R9, RZ, R0, R11 ;  /* 0x00000000ff099219 */ /* 0x020fe4000001160b */
[----:B------:R-:W-:Y:S02]  /*53b0*/  @!P1 SEL R14, R13, R14, !P2 ;  /* 0x0000000e0d0e9207 */ /* 0x000fe40005000000 */
[----:B------:R-:W-:Y:S05]  /*53c0*/  @!P1 SEL R9, R8, R9, !P0 ;  /* 0x0000000908099207 */ /* 0x000fea0004000000 */
[----:B------:R-:W-:Y:S01]  /*53d0*/  @!P1 IMAD.IADD R0, R9, 0x1, -R14 ;  /* 0x0000000109009824 */ /* 0x000fe200078e0a0e */
[----:B------:R-:W-:Y:S01]  /*53e0*/  SYNCS.ARRIVE.TRANS64.RED.A1T0 RZ, [UR14], RZ ;  /* 0x000000ffffff79a7 */ /* 0x000fe2000810040e */
[----:B------:R-:W-:Y:S02]  /*53f0*/  @!P1 IMAD.IADD R9, R14, 0x1, -R9 ;  /* 0x000000010e099824 */ /* 0x000fe400078e0a09 */
[----:B------:R-:W-:Y:S02]  /*5400*/  @!P1 IMAD R13, R0, R3, R13 ;  /* 0x00000003000d9224 */ /* 0x000fe400078e020d */
[----:B------:R-:W-:Y:S01]  /*5410*/  @!P1 IMAD R8, R9, R10, R8 ;  /* 0x0000000a09089224 */ /* 0x000fe200078e0208 */
[----:B------:R-:W2:Y:S02]  /*5420*/  SYNCS.PHASECHK.TRANS64.TRYWAIT P5, [UR7+0x98], R12 ;  /* 0x0000980cff0075a7 */ /* 0x000ea400080a1107 */
[----:B-12---:R-:W-:Y:S05]  /*5430*/  @!P5 BRA `(.L_x_97) ;  /* 0x00000044007cd947 */ /* 0x006fea0003800000 */
.L_x_194:
[----:B-1----:R-:W-:Y:S01]  /*5440*/  @!P4 IADD3 R3, P0, PT, R36, 0x580, RZ ;  /* 0x000005802403c810 */ /* 0x002fe20007f1e0ff */
[----:B------:R-:W-:Y:S01]  /*5450*/  VOTEU.ALL UP1, P4 ;  /* 0x0000000000ff7886 */ /* 0x000fe20002020000 */
[----:B------:R-:W-:Y:S01]  /*5460*/  VOTEU.ALL UP2, P4 ;  /* 0x0000000000ff7886 */ /* 0x000fe20002040000 */
[----:B------:R-:W-:Y:S01]  /*5470*/  UMOV UR14, 0x0 ;  /* 0x00000000000e7882 */ /* 0x000fe20000000000 */
[----:B------:R-:W-:Y:S01]  /*5480*/  @!P4 R2UR UR9, R3 ;  /* 0x000000000309c2ca */ /* 0x000fe200000e0000 */
[----:B------:R-:W-:Y:S01]  /*5490*/  @!P4 IMAD.X R0, RZ, RZ, R37, P0 ;  /* 0x000000ffff00c224 */ /* 0x000fe200000e0625 */
[----:B------:R-:W-:Y:S01]  /*54a0*/  @!UP1 UIADD3 UR17, UPT, UPT, UR7, 0x78, URZ ;  /* 0x0000007807119890 */ /* 0x000fe2000fffe0ff */
[----:B------:R-:W-:Y:S01]  /*54b0*/  ISETP.NE.AND P0, PT, R27, 0x2, PT ;  /* 0x000000021b00780c */ /* 0x000fe20003f05270 */
[----:B------:R-:W-:Y:S01]  /*54c0*/  @!UP1 UIADD3 UR18, UPT, UPT, UR42, 0x30, URZ ;  /* 0x000000302a129890 */ /* 0x000fe2000fffe0ff */
[----:B------:R-:W-:Y:S01]  /*54d0*/  LOP3.LUT R32, R32, 0x1, RZ, 0x3c, !PT ;  /* 0x0000000120207812 */ /* 0x000fe200078e3cff */
[----:B------:R-:W-:Y:S01]  /*54e0*/  @!UP1 UIADD3 UR16, UPT, UPT, UR7, 0x6200, URZ ;  /* 0x0000620007109890 */ /* 0x000fe2000fffe0ff */
[----:B------:R-:W-:Y:S01]  /*54f0*/  @!P4 R2UR UR8, R0 ;  /* 0x000000000008c2ca */ /* 0x000fe200000e0000 */
[----:B------:R-:W-:Y:S01]  /*5500*/  UMOV UR15, 0x10000000 ;  /* 0x10000000000f7882 */ /* 0x000fe20000000000 */
[----:B------:R-:W-:Y:S01]  /*5510*/  UMOV UR19, UR43 ;  /* 0x0000002b00137c82 */ /* 0x000fe20008000000 */
[----:B------:R-:W-:Y:S01]  /*5520*/  UMOV UR20, UR36 ;  /* 0x0000002400147c82 */ /* 0x000fe20008000000 */
[----:B------:R-:W-:Y:S01]  /*5530*/  @!UP1 UIADD3 UR10, UPT, UPT, UR42, 0x70, URZ ;  /* 0x000000702a0a9890 */ /* 0x000fe2000fffe0ff */
[----:B------:R-:W-:Y:S01]  /*5540*/  SEL R0, RZ, 0x1, P0 ;  /* 0x00000001ff007807 */ /* 0x000fe20000000000 */
[----:B------:R-:W-:Y:S01]  /*5550*/  IMAD.U32 R10, RZ, RZ, UR9 ;  /* 0x00000009ff0a7e24 */ /* 0x000fe2000f8e00ff */
[----:B------:R-:W-:Y:S01]  /*5560*/  UMOV UR11, UR43 ;  /* 0x0000002b000b7c82 */ /* 0x000fe20008000000 */
[----:B------:R-:W-:Y:S01]  /*5570*/  UMOV UR12, UR36 ;  /* 0x00000024000c7c82 */ /* 0x000fe20008000000 */
[----:B------:R-:W-:Y:S01]  /*5580*/  UMOV UR9, UR17 ;  /* 0x0000001100097c82 */ /* 0x000fe20008000000 */
[----:B------:R-:W-:Y:S01]  /*5590*/  @P3 R2UR UR36, R24 ;  /* 0x00000000182432ca */ /* 0x000fe200000e0000 */
[----:B------:R-:W-:Y:S01]  /*55a0*/  IMAD.IADD R20, R8, 0x1, R66 ;  /* 0x0000000108147824 */ /* 0x000fe200078e0242 */
[----:B------:R-:W-:Y:S01]  /*55b0*/  @!P4 R2UR UR22, R10 ;  /* 0x000000000a16c2ca */ /* 0x000fe200000e0000 */
[----:B------:R-:W-:Y:S01]  /*55c0*/  IMAD.U32 R11, RZ, RZ, UR8 ;  /* 0x00000008ff0b7e24 */ /* 0x000fe2000f8e00ff */
[----:B------:R-:W-:Y:S01]  /*55d0*/  @!UP1 UIADD3 UR8, UPT, UPT, UR7, 0x7200, URZ ;  /* 0x0000720007089890 */ /* 0x000fe2000fffe0ff */
[----:B------:R-:W-:Y:S01]  /*55e0*/  LOP3.LUT R25, R25, R0, RZ, 0x3c, !PT ;  /* 0x0000000019197212 */ /* 0x000fe200078e3cff */
[----:B------:R-:W-:Y:S01]  /*55f0*/  VOTEU.ALL UP1, P4 ;  /* 0x0000000000ff7886 */ /* 0x000fe20002020000 */
[----:B------:R-:W-:Y:S01]  /*5600*/  IMAD.IADD R21, R13, 0x1, R68 ;  /* 0x000000010d157824 */ /* 0x000fe200078e0244 */
[----:B------:R-:W-:Y:S02]  /*5610*/  @!P4 R2UR UR23, R11 ;  /* 0x000000000b17c2ca */ /* 0x000fe400000e0000 */
[----:B------:R-:W-:Y:S11]  /*5620*/  SEL R27, R27, RZ, P0 ;  /* 0x000000ff1b1b7207 */ /* 0x000ff60000000000 */
[----:B------:R2:W-:Y:S01]  /*5630*/  @!UP2 UTMALDG.3D [UR16], [UR22], desc[UR14] ;  /* 0x00000e101600a5b4 */ /* 0x0005e20008011000 */
[----:B------:R2:W-:Y:S01]  /*5640*/  @!UP1 UTMALDG.3D [UR8], [UR22], desc[UR14] ;  /* 0x00000e08160095b4 */ /* 0x0005e20008011000 */
[----:B------:R2:W-:Y:S01]  /*5650*/  @!P4 SYNCS.ARRIVE.TRANS64.RED.A0TR RZ, [UR7+0x78], R23 ;  /* 0x00007817ffffc9a7 */ /* 0x0005e20008300407 */
[----:B------:R-:W-:Y:S01]  /*5660*/  UPLOP3.LUT UP1, UPT, UPT, UPT, UPT, 0x80, 0x8 ;  /* 0x000000000008789c */ /* 0x000fe20003f2f070 */
[----:B------:R-:W-:Y:S01]  /*5670*/  SYNCS.ARRIVE.TRANS64.RED.A1T0 RZ, [UR13], RZ ;  /* 0x000000ffffff79a7 */ /* 0x000fe2000810040d */
[----:B------:R-:W-:Y:S09]  /*5680*/  @P3 BRA `(.L_x_98) ;  /* 0xfffffff000303947 */ /* 0x000ff2000383ffff */
[----:B------:R-:W-:-:S04]  /*5690*/  SHF.L.U32 R3, R32, 0x1f, RZ ;  /* 0x0000001f20037819 */ /* 0x000fc800000006ff */
[----:B------:R-:W1:Y:S02]  /*56a0*/  SYNCS.PHASECHK.TRANS64.TRYWAIT P0, [UR7+0x80], R3 ;  /* 0x00008003ff0075a7 */ /* 0x000e640008001107 */
[----:B-1----:R-:W-:Y:S05]  /*56b0*/  @!P0 BRA `(.L_x_99) ;  /* 0x0000004000f48947 */ /* 0x002fea0003800000 */
.L_x_196:
[----:B------:R-:W4:Y:S02]  /*56c0*/  SYNCS.PHASECHK.TRANS64.TRYWAIT P0, [UR7+0x88], R3 ;  /* 0x00008803ff0075a7 */ /* 0x000f240008001107 */
[----:B----4-:R-:W-:Y:S05]  /*56d0*/  @!P0 BRA `(.L_x_100) ;  /* 0x0000004400048947 */ /* 0x010fea0003800000 */
.L_x_198:
[----:B------:R-:W4:Y:S02]  /*56e0*/  SYNCS.PHASECHK.TRANS64.TRYWAIT P0, [UR7+0x90], R3 ;  /* 0x00009003ff0075a7 */ /* 0x000f240008001107 */
[----:B----4-:R-:W-:Y:S05]  /*56f0*/  @!P0 BRA `(.L_x_101) ;  /* 0x0000004400148947 */ /* 0x010fea0003800000 */
.L_x_200:
[----:B-1----:R-:W-:-:S07]  /*5700*/  MOV R0, UR7 ;  /* 0x0000000700007c02 */ /* 0x002fce0008000f00 */
.L_x_102:
[----:B-1----:R-:W-:-:S04]  /*5710*/  SHF.L.U32 R3, R32, 0x1f, RZ ;  /* 0x0000001f20037819 */ /* 0x002fc800000006ff */
[----:B------:R1:W4:Y:S03]  /*5720*/  SYNCS.PHASECHK.TRANS64.TRYWAIT P0, [R0+URZ+0x98], R3 ;  /* 0x00009803000075a7 */ /* 0x00032600080011ff */
[----:B----4-:R-:W-:Y:S05]  /*5730*/  @!P0 NANOSLEEP.SYNCS 0x989680 ;  /* 0x009896800000895d */ /* 0x010fea0003900000 */
[----:B------:R-:W4:Y:S02]  /*5740*/  @!P0 SYNCS.PHASECHK.TRANS64 P0, [R0+URZ+0x98], R3 ;  /* 0x00009803000085a7 */ /* 0x000f2400080010ff */
[----:B--2-4-:R-:W-:Y:S05]  /*5750*/  @P0 EXIT ;  /* 0x000000000000094d */ /* 0x014fea0003800000 */
[----:B------:R-:W-:Y:S05]  /*5760*/  BRA `(.L_x_102) ;  /* 0xfffffffc00e87947 */ /* 0x000fea000383ffff */
.L_x_87:
[----:B------:R-:W-:-:S06]  /*5770*/  UISETP.GE.AND UP1, UPT, UR10, 0x4, UPT ;  /* 0x000000040a00788c */ /* 0x000fcc000bf26270 */
[----:B------:R-:W-:-:S13]  /*5780*/  PLOP3.LUT P0, PT, PT, PT, UP1, 0x80, 0x8 ;  /* 0x000000000008781c */ /* 0x000fda0003f0f018 */
[----:B------:R-:W-:Y:S05]  /*5790*/  @!P0 EXIT ;  /* 0x000000000000894d */ /* 0x000fea0003800000 */
[----:B------:R-:W-:Y:S01]  /*57a0*/  BAR.SYNC.DEFER_BLOCKING 0x6, 0xa0 ;  /* 0x0182800000007b1d */ /* 0x000fe20000010000 */
[C---:B------:R-:W-:Y:S01]  /*57b0*/  IMAD.SHL.U32 R4, R81.reuse, 0x10, RZ ;  /* 0x0000001051047824 */ /* 0x040fe200078e00ff */
[C---:B------:R-:W-:Y:S01]  /*57c0*/  SHF.L.U32 R2, R72.reuse, 0x15, RZ ;  /* 0x0000001548027819 */ /* 0x040fe200000006ff */
[----:B------:R-:W-:Y:S01]  /*57d0*/  IMAD.SHL.U32 R5, R72, 0x200, RZ ;  /* 0x0000020048057824 */ /* 0x000fe200078e00ff */
[C---:B------:R-:W-:Y:S01]  /*57e0*/  LOP3.LUT R82, R81.reuse, 0x60, RZ, 0xc0, !PT ;  /* 0x0000006051527812 */ /* 0x040fe200078ec0ff */
[C---:B------:R-:W-:Y:S01]  /*57f0*/  IMAD.SHL.U32 R3, R81.reuse, 0x2, RZ ;  /* 0x0000000251037824 */ /* 0x040fe200078e00ff */
[----:B------:R-:W-:Y:S02]  /*5800*/  UMOV UR48, 0x400 ;  /* 0x0000040000307882 */ /* 0x000fe40000000000 */
[----:B------:R-:W1:Y:S01]  /*5810*/  LDC R71, c[0x0][0x370] ;  /* 0x0000dc00ff477b82 */ /* 0x000e620000000800 */
[----:B------:R-:W-:Y:S01]  /*5820*/  ULEA UR48, UR37, UR48, 0x18 ;  /* 0x0000003025307291 */ /* 0x000fe2000f8ec0ff */
[C---:B------:R-:W-:Y:S01]  /*5830*/  LOP3.LUT R80, R4.reuse, 0x590, RZ, 0xc0, !PT ;  /* 0x0000059004507812 */ /* 0x040fe200078ec0ff */
[C---:B------:R-:W-:Y:S01]  /*5840*/  IMAD.U32 R33, R81.reuse, 0x10000, RZ ;  /* 0x0001000051217824 */ /* 0x040fe200078e00ff */
[----:B------:R-:W-:Y:S01]  /*5850*/  LOP3.LUT R4, R4, 0x60, RZ, 0xc0, !PT ;  /* 0x0000006004047812 */ /* 0x000fe200078ec0ff */
[----:B------:R-:W-:Y:S01]  /*5860*/  UIADD3 UR4, UPT, UPT, UR48, 0x200, URZ ;  /* 0x0000020030047890 */ /* 0x000fe2000fffe0ff */
[----:B------:R-:W-:Y:S01]  /*5870*/  LOP3.LUT R80, R80, 0x200, R5, 0xf8, !PT ;  /* 0x0000020050507812 */ /* 0x000fe200078ef805 */
[----:B------:R-:W-:Y:S01]  /*5880*/  HFMA2 R30, -RZ, RZ, 0, 0 ;  /* 0x00000000ff1e7431 */ /* 0x000fe200000001ff */
[----:B------:R-:W2:Y:S01]  /*5890*/  LDC R28, c[0x0][0xb0c] ;  /* 0x0002c300ff1c7b82 */ /* 0x000ea20000000800 */
[----:B------:R-:W-:Y:S01]  /*58a0*/  LOP3.LUT R3, R4, 0xc, R3, 0xf8, !PT ;  /* 0x0000000c04037812 */ /* 0x000fe200078ef803 */
[----:B------:R-:W-:Y:S01]  /*58b0*/  IMAD.MOV.U32 R77, RZ, RZ, 0x1 ;  /* 0x00000001ff4d7424 */ /* 0x000fe200078e00ff */
[----:B------:R-:W-:Y:S01]  /*58c0*/  LOP3.LUT R2, R2, 0x200000, RZ, 0xc0, !PT ;  /* 0x0020000002027812 */ /* 0x000fe200078ec0ff */
[----:B------:R-:W-:Y:S01]  /*58d0*/  IMAD.MOV.U32 R76, RZ, RZ, RZ ;  /* 0x000000ffff4c7224 */ /* 0x000fe200078e00ff */
[----:B------:R-:W-:Y:S01]  /*58e0*/  LOP3.LUT R80, R80, R3, RZ, 0xfc, !PT ;  /* 0x0000000350507212 */ /* 0x000fe200078efcff */
[----:B------:R-:W-:Y:S01]  /*58f0*/  IMAD.MOV.U32 R85, RZ, RZ, RZ ;  /* 0x000000ffff557224 */ /* 0x000fe200078e00ff */
[----:B------:R-:W-:Y:S01]  /*5900*/  MOV R73, UR4 ;  /* 0x0000000400497c02 */ /* 0x000fe20008000f00 */
[----:B------:R-:W3:Y:S01]  /*5910*/  LDC R69, c[0x0][0xb20] ;  /* 0x0002c800ff457b82 */ /* 0x000ee20000000800 */
[----:B------:R-:W4:Y:S01]  /*5920*/  LDS R0, [UR48+0x160] ;  /* 0x00016030ff007984 */ /* 0x000f220008000800 */
[C---:B------:R-:W-:Y:S01]  /*5930*/  LOP3.LUT R79, R81.reuse, 0x2, RZ, 0xc0, !PT ;  /* 0x00000002514f7812 */ /* 0x040fe200078ec0ff */
[----:B------:R-:W1:Y:S01]  /*5940*/  LDCU.64 UR52, c[0x0][0x348] ;  /* 0x00006900ff3477ac */ /* 0x000e620008000a00 */
[----:B------:R-:W-:Y:S01]  /*5950*/  LOP3.LUT R33, R2, 0x400000, R33, 0xf8, !PT ;  /* 0x0040000002217812 */ /* 0x000fe200078ef821 */
[----:B------:R-:W-:Y:S01]  /*5960*/  IMAD R80, R80, 0x4, R73 ;  /* 0x0000000450507824 */ /* 0x000fe200078e0249 */
[----:B------:R-:W-:Y:S01]  /*5970*/  LOP3.LUT R81, R81, 0x4, RZ, 0xc0, !PT ;  /* 0x0000000451517812 */ /* 0x000fe200078ec0ff */
[----:B------:R-:W1:Y:S01]  /*5980*/  LDCU.64 UR38, c[0x0][0x888] ;  /* 0x00011100ff2677ac */ /* 0x000e620008000a00 */
[----:B------:R-:W1:Y:S01]  /*5990*/  LDC R27, c[0x0][0xb30] ;  /* 0x0002cc00ff1b7b82 */ /* 0x000e620000000800 */
[----:B------:R-:W-:Y:S01]  /*59a0*/  MOV R75, RZ ;  /* 0x000000ff004b7202 */ /* 0x000fe20000000f00 */
[--C-:B------:R-:W-:Y:S01]  /*59b0*/  IMAD R79, R79, -0x10, R80.reuse ;  /* 0xfffffff04f4f7824 */ /* 0x100fe200078e0250 */
[----:B------:R-:W1:Y:S01]  /*59c0*/  LDCU.64 UR44, c[0x0][0x890] ;  /* 0x00011200ff2c77ac */ /* 0x000e620008000a00 */
[----:B------:R-:W-:Y:S01]  /*59d0*/  IMAD R78, R81, -0x10, R80 ;  /* 0xfffffff0514e7824 */ /* 0x000fe200078e0250 */
[----:B------:R-:W-:-:S03]  /*59e0*/  UMOV UR49, URZ ;  /* 0x000000ff00317c82 */ /* 0x000fc60008000000 */
[----:B------:R-:W1:Y:S01]  /*59f0*/  LDC.64 R64, c[0x0][0xb10] ;  /* 0x0002c400ff407b82 */ /* 0x000e620000000a00 */
[----:B------:R-:W-:-:S07]  /*5a00*/  UMOV UR51, URZ ;  /* 0x000000ff00337c82 */ /* 0x000fce0008000000 */
[----:B------:R-:W1:Y:S08]  /*5a10*/  LDC.64 R24, c[0x0][0xb18] ;  /* 0x0002c600ff187b82 */ /* 0x000e700000000a00 */
[----:B------:R-:W1:Y:S08]  /*5a20*/  LDC.64 R22, c[0x0][0xb28] ;  /* 0x0002ca00ff167b82 */ /* 0x000e700000000a00 */
[----:B------:R-:W1:Y:S01]  /*5a30*/  LDC.64 R62, c[0x0][0x8b0] ;  /* 0x00022c00ff3e7b82 */ /* 0x000e620000000a00 */
[----:B----4-:R-:W-:-:S07]  /*5a40*/  IMAD.IADD R33, R0, 0x1, R33 ;  /* 0x0000000100217824 */ /* 0x010fce00078e0221 */
[----:B------:R-:W4:Y:S08]  /*5a50*/  LDC.64 R60, c[0x0][0x8a8] ;  /* 0x00022a00ff3c7b82 */ /* 0x000f300000000a00 */
[----:B--23--:R-:W1:Y:S02]  /*5a60*/  LDC R70, c[0x0][0x374] ;  /* 0x0000dd00ff467b82 */ /* 0x00ce640000000800 */
.L_x_146:
[----:B------:R-:W-:Y:S02]  /*5a70*/  LEA R0, R85, UR48, 0x3 ;  /* 0x0000003055007c11 */ /* 0x000fe4000f8e18ff */
[----:B------:R-:W-:Y:S02]  /*5a80*/  SHF.L.U32 R3, R75, 0x1f, RZ ;  /* 0x0000001f4b037819 */ /* 0x000fe400000006ff */
[----:B-1----:R-:W-:Y:S02]  /*5a90*/  LEA R16, R85, UR48, 0x4 ;  /* 0x0000003055107c11 */ /* 0x002fe4000f8e20ff */
[----:B------:R-:W2:Y:S02]  /*5aa0*/  SYNCS.PHASECHK.TRANS64.TRYWAIT P0, [R0+URZ+0xb0], R3 ;  /* 0x0000b003000075a7 */ /* 0x000ea400080011ff */
[----:B--23--:R-:W-:Y:S05]  /*5ab0*/  @!P0 BRA `(.L_x_103) ;  /* 0x00000040003c8947 */ /* 0x00cfea0003800000 */
.L_x_201:
[----:B------:R-:W3:Y:S01]  /*5ac0*/  LDC.64 R12, c[0x0][0xb10] ;  /* 0x0002c400ff0c7b82 */ /* 0x000ee20000000a00 */
[----:B------:R-:W4:Y:S01]  /*5ad0*/  LDS.128 R16, [R16+0x140] ;  /* 0x0001400010107984 */ /* 0x000f220000000c00 */
[----:B-1----:R-:W-:Y:S01]  /*5ae0*/  ISETP.NE.AND P1, PT, R27, 0x1, PT ;  /* 0x000000011b00780c */ /* 0x002fe20003f25270 */
[----:B--2---:R-:W-:Y:S01]  /*5af0*/  VIADD R0, R0, 0xc0 ;  /* 0x000000c000007836 */ /* 0x004fe20000000000 */
[----:B------:R-:W-:Y:S04]  /*5b00*/  ISETP.GE.AND P0, PT, R26, 0x1, PT ;  /* 0x000000011a00780c */ /* 0x000fe80003f06270 */
[----:B------:R-:W1:Y:S01]  /*5b10*/  LDC.64 R10, c[0x0][0xb18] ;  /* 0x0002c600ff0a7b82 */ /* 0x000e620000000a00 */
[----:B------:R-:W-:Y:S01]  /*5b20*/  PRMT R0, RZ, 0x654, R0 ;  /* 0x00000654ff007816 */ /* 0x000fe20000000000 */
[----:B------:R-:W-:Y:S01]  /*5b30*/  @!PT LDS RZ, [RZ] ;  /* 0x00000000fffff984 */ /* 0x000fe20000000800 */
[----:B------:R-:W-:Y:S01]  /*5b40*/  @!PT LDS RZ, [RZ] ;  /* 0x00000000fffff984 */ /* 0x000fe20000000800 */
[----:B------:R-:W-:Y:S01]  /*5b50*/  @!PT LDS RZ, [RZ] ;  /* 0x00000000fffff984 */ /* 0x000fe20000000800 */
[----:B------:R-:W-:Y:S01]  /*5b60*/  @!PT LDS RZ, [RZ] ;  /* 0x00000000fffff984 */ /* 0x000fe20000000800 */
[----:B------:R2:W-:Y:S06]  /*5b70*/  MEMBAR.ALL.CTA ;  /* 0x0000000000007992 */ /* 0x0005ec0000008000 */
[----:B--2---:R-:W2:Y:S01]  /*5b80*/  FENCE.VIEW.ASYNC.S ;  /* 0x00000000000073c6 */ /* 0x004ea20000000000 */
[----:B------:R-:W1:Y:S08]  /*5b90*/  @!P1 LDC R14, c[0x0][0xb20] ;  /* 0x0002c800ff0e9b82 */ /* 0x000e700000000800 */
[----:B------:R-:W1:Y:S01]  /*5ba0*/  @!P1 LDC R9, c[0x0][0xb0c] ;  /* 0x0002c300ff099b82 */ /* 0x000e620000000800 */
[----:B--2---:R2:W-:Y:S01]  /*5bb0*/  SYNCS.ARRIVE.TRANS64.RED.A1T0 RZ, [R0+URZ], RZ ;  /* 0x000000ff00ff79a7 */ /* 0x0045e200081004ff */
[----:B----4-:R-:W-:Y:S04]  /*5bc0*/  LOP3.LUT P4, RZ, R18, 0x1, RZ, 0xc0, !PT ;  /* 0x0000000112ff7812 */ /* 0x010fe8000788c0ff */
[----:B------:R-:W-:Y:S09]  /*5bd0*/  P2R R83, PR, RZ, 0x10 ;  /* 0x00000010ff537803 */ /* 0x000ff20000000000 */
[----:B------:R-:W-:Y:S02]  /*5be0*/  @P4 MOV R31, R16 ;  /* 0x00000010001f4202 */ /* 0x000fe40000000f00 */
[----:B------:R-:W-:Y:S01]  /*5bf0*/  @P4 LOP3.LUT R29, R17, 0xffff, RZ, 0xc0, !PT ;  /* 0x0000ffff111d4812 */ /* 0x000fe200078ec0ff */
[----:B--23--:R-:W-:Y:S06]  /*5c00*/  @!P0 BRA `(.L_x_104) ;  /* 0x0000000000a48947 */ /* 0x00cfec0003800000 */
[----:B------:R-:W-:Y:S01]  /*5c10*/  IMAD.HI.U32 R36, R70, R25, RZ ;  /* 0x0000001946247227 */ /* 0x000fe200078e00ff */
[----:B------:R-:W-:Y:S02]  /*5c20*/  ISETP.NE.AND P0, PT, R24, 0x1, PT ;  /* 0x000000011800780c */ /* 0x000fe40003f05270 */
[----:B------:R-:W-:Y:S01]  /*5c30*/  ISETP.NE.AND P2, PT, R26, 0x1, PT ;  /* 0x000000011a00780c */ /* 0x000fe20003f45270 */
[-C--:B------:R-:W-:Y:S01]  /*5c40*/  IMAD.HI.U32 R34, R71, R64.reuse, RZ ;  /* 0x0000004047227227 */ /* 0x080fe200078e00ff */
[----:B------:R-:W-:Y:S02]  /*5c50*/  SHF.R.U32.HI R37, RZ, R69, R36 ;  /* 0x00000045ff257219 */ /* 0x000fe40000011624 */
[----:B------:R-:W-:Y:S01]  /*5c60*/  ISETP.NE.AND P3, PT, R28, 0x1, PT ;  /* 0x000000011c00780c */ /* 0x000fe20003f65270 */
[----:B------:R-:W-:Y:S01]  /*5c70*/  IMAD.HI.U32 R40, R29, R25, RZ ;  /* 0x000000191d287227 */ /* 0x000fe200078e00ff */
[----:B------:R-:W-:Y:S02]  /*5c80*/  SHF.R.U32.HI R34, RZ, R65, R34 ;  /* 0x00000041ff227219 */ /* 0x000fe40000011622 */
[----:B------:R-:W-:Y:S01]  /*5c90*/  SEL R3, R70, R37, !P0 ;  /* 0x0000002546037207 */ /* 0x000fe20004000000 */
[----:B------:R-:W-:Y:S01]  /*5ca0*/  IMAD.HI.U32 R38, R31, R64, RZ ;  /* 0x000000401f267227 */ /* 0x000fe200078e00ff */
[----:B------:R-:W-:Y:S03]  /*5cb0*/  SEL R7, R71, R34, !P3 ;  /* 0x0000002247077207 */ /* 0x000fe60005800000 */
[-C--:B------:R-:W-:Y:S01]  /*5cc0*/  IMAD.HI.U32 R34, R3, R22.reuse, RZ ;  /* 0x0000001603227227 */ /* 0x080fe200078e00ff */
[----:B------:R-:W-:Y:S03]  /*5cd0*/  SHF.R.U32.HI R38, RZ, R65, R38 ;  /* 0x00000041ff267219 */ /* 0x000fe60000011626 */
[----:B------:R-:W-:Y:S01]  /*5ce0*/  IMAD.HI.U32 R36, R7, R22, RZ ;  /* 0x0000001607247227 */ /* 0x000fe200078e00ff */
[----:B------:R-:W-:Y:S02]  /*5cf0*/  @P2 SHF.R.U32.HI R3, RZ, R23, R34 ;  /* 0x00000017ff032219 */ /* 0x000fe40000011622 */
[----:B------:R-:W-:Y:S02]  /*5d00*/  SHF.R.U32.HI R34, RZ, R69, R40 ;  /* 0x00000045ff227219 */ /* 0x000fe40000011628 */
[----:B------:R-:W-:Y:S01]  /*5d10*/  @P2 SHF.R.U32.HI R7, RZ, R23, R36 ;  /* 0x00000017ff072219 */ /* 0x000fe20000011624 */
[C---:B------:R-:W-:Y:S01]  /*5d20*/  IMAD R2, R26.reuse, R3, RZ ;  /* 0x000000031a027224 */ /* 0x040fe200078e02ff */
[----:B------:R-:W-:Y:S02]  /*5d30*/  SEL R5, R29, R34, !P0 ;  /* 0x000000221d057207 */ /* 0x000fe40004000000 */
[----:B------:R-:W-:Y:S01]  /*5d40*/  SEL R3, R31, R38, !P3 ;  /* 0x000000261f037207 */ /* 0x000fe20005800000 */
[----:B------:R-:W-:Y:S01]  /*5d50*/  IMAD R4, R26, R7, RZ ;  /* 0x000000071a047224 */ /* 0x000fe200078e02ff */
[C---:B------:R-:W-:Y:S01]  /*5d60*/  ISETP.GE.AND P0, PT, R5.reuse, R2, PT ;  /* 0x000000020500720c */ /* 0x040fe20003f06270 */
[----:B------:R-:W-:Y:S03]  /*5d70*/  IMAD.HI.U32 R6, R5, R22, RZ ;  /* 0x0000001605067227 */ /* 0x000fe600078e00ff */
[----:B------:R-:W-:Y:S01]  /*5d80*/  ISETP.GE.OR P0, PT, R3, R4, P0 ;  /* 0x000000040300720c */ /* 0x000fe20000706670 */
[----:B------:R-:W-:Y:S01]  /*5d90*/  IMAD.MOV R4, RZ, RZ, -R3 ;  /* 0x000000ffff047224 */ /* 0x000fe200078e0a03 */
[-C--:B------:R-:W-:Y:S03]  /*5da0*/  SHF.R.U32.HI R6, RZ, R23.reuse, R6 ;  /* 0x00000017ff067219 */ /* 0x080fe60000011606 */
[----:B------:R-:W-:Y:S01]  /*5db0*/  IMAD R31, R28, R4, R31 ;  /* 0x000000041c1f7224 */ /* 0x000fe200078e021f */
[----:B------:R-:W-:Y:S05]  /*5dc0*/  SEL R15, R5, R6, !P2 ;  /* 0x00000006050f7207 */ /* 0x000fea0005000000 */
[----:B------:R-:W-:Y:S02]  /*5dd0*/  IMAD.MOV R6, RZ, RZ, -R15 ;  /* 0x000000ffff067224 */ /* 0x000fe400078e0a0f */
[C---:B------:R-:W-:Y:S04]  /*5de0*/  @!P0 IMAD.HI.U32 R2, R3.reuse, R22, RZ ;  /* 0x0000001603028227 */ /* 0x040fe800078e00ff */
[----:B------:R-:W-:Y:S01]  /*5df0*/  IMAD R6, R26, R6, R5 ;  /* 0x000000061a067224 */ /* 0x000fe200078e0205 */
[----:B------:R-:W-:Y:S04]  /*5e00*/  @!P0 SHF.R.U32.HI R2, RZ, R23, R2 ;  /* 0x00000017ff028219 */ /* 0x000fe80000011602 */
[----:B------:R-:W-:Y:S02]  /*5e10*/  @!P0 SEL R0, R3, R2, !P2 ;  /* 0x0000000203008207 */ /* 0x000fe40005000000 */
[----:B------:R-:W-:Y:S02]  /*5e20*/  IADD3 R2, PT, PT, -R5, RZ, RZ ;  /* 0x000000ff05027210 */ /* 0x000fe40007ffe1ff */
[----:B------:R-:W-:Y:S01]  /*5e30*/  @!P0 IADD3 R8, PT, PT, R15, -R0, RZ ;  /* 0x800000000f088210 */ /* 0x000fe20007ffe0ff */
[----:B------:R-:W-:Y:S02]  /*5e40*/  @!P0 IMAD R0, R7, R6, R0 ;  /* 0x0000000607008224 */ /* 0x000fe400078e0200 */
[----:B------:R-:W-:Y:S02]  /*5e50*/  IMAD R29, R24, R2, R29 ;  /* 0x00000002181d7224 */ /* 0x000fe400078e021d */
[----:B------:R-:W-:Y:S02]  /*5e60*/  @!P0 IMAD R5, R8, R26, R3 ;  /* 0x0000001a08058224 */ /* 0x000fe400078e0203 */
[----:B------:R-:W-:Y:S04]  /*5e70*/  @!P0 IMAD.MOV.U32 R3, RZ, RZ, R0 ;  /* 0x000000ffff038224 */ /* 0x000fe800078e0000 */
[----:B------:R-:W-:Y:S02]  /*5e80*/  IMAD R31, R3, R28, R31 ;  /* 0x0000001c031f7224 */ /* 0x000fe400078e021f */
[----:B------:R-:W-:Y:S07]  /*5e90*/  IMAD R29, R5, R24, R29 ;  /* 0x00000018051d7224 */ /* 0x000fee00078e021d */
.L_x_104:
[----:B-1----:R-:W-:Y:S01]  /*5ea0*/  @!P1 ISETP.NE.AND P0, PT, R10, 0x1, PT ;  /* 0x000000010a00980c */ /* 0x002fe20003f05270 */
[----:B------:R-:W-:Y:S01]  /*5eb0*/  @!P1 IMAD.HI.U32 R3, R29, R11, RZ ;  /* 0x0000000b1d039227 */ /* 0x000fe200078e00ff */
[----:B------:R-:W-:Y:S01]  /*5ec0*/  R2UR UR42, R21 ;  /* 0x00000000152a72ca */ /* 0x000fe200000e0000 */
[----:B------:R-:W-:Y:S01]  /*5ed0*/  BSSY.RECONVERGENT B6, `(.L_x_105) ;  /* 0x0000031000067945 */ /* 0x000fe20003800200 */
[----:B------:R-:W-:Y:S01]  /*5ee0*/  R2UR UR41, R20 ;  /* 0x00000000142972ca */ /* 0x000fe200000e0000 */
[----:B------:R-:W-:Y:S01]  /*5ef0*/  @!P1 IMAD.HI.U32 R0, R31, R12, RZ ;  /* 0x0000000c1f009227 */ /* 0x000fe200078e00ff */
[----:B------:R-:W-:Y:S02]  /*5f00*/  @!P1 SHF.R.U32.HI R2, RZ, R14, R3 ;  /* 0x0000000eff029219 */ /* 0x000fe40000011603 */
[----:B------:R-:W-:Y:S01]  /*5f10*/  @!P1 ISETP.NE.AND P2, PT, R9, 0x1, PT ;  /* 0x000000010900980c */ /* 0x000fe20003f45270 */
[----:B------:R-:W-:Y:S01]  /*5f20*/  VIADD R85, R85, 0x1 ;  /* 0x0000000155557836 */ /* 0x000fe20000000000 */
[----:B------:R-:W-:Y:S02]  /*5f30*/  @!P1 SEL R2, R29, R2, !P0 ;  /* 0x000000021d029207 */ /* 0x000fe40004000000 */
[----:B------:R-:W-:Y:S02]  /*5f40*/  @!P1 SHF.R.U32.HI R0, RZ, R13, R0 ;  /* 0x0000000dff009219 */ /* 0x000fe40000011600 */
[----:B------:R-:W-:Y:S01]  /*5f50*/  LOP3.LUT P0, RZ, R73, 0x1b0, RZ, 0xc0, !PT ;  /* 0x000001b049ff7812 */ /* 0x000fe2000780c0ff */
[----:B------:R-:W-:Y:S01]  /*5f60*/  USHF.L.U32 UR42, UR42, 0x6, URZ ;  /* 0x000000062a2a7899 */ /* 0x000fe200080006ff */
[----:B------:R-:W-:Y:S01]  /*5f70*/  @!P1 SEL R3, R31, R0, !P2 ;  /* 0x000000001f039207 */ /* 0x000fe20005000000 */
[----:B------:R-:W-:Y:S01]  /*5f80*/  USHF.L.U32 UR41, UR41, 0x7, URZ ;  /* 0x0000000729297899 */ /* 0x000fe200080006ff */
[----:B------:R-:W-:Y:S03]  /*5f90*/  @P4 SHF.R.U32.HI R74, RZ, 0x10, R17 ;  /* 0x00000010ff4a4819 */ /* 0x000fe60000011611 */
[----:B------:R-:W-:Y:S02]  /*5fa0*/  @!P1 IMAD.IADD R0, R2, 0x1, -R3 ;  /* 0x0000000102009824 */ /* 0x000fe400078e0a03 */
[----:B------:R-:W-:Y:S02]  /*5fb0*/  @!P1 IMAD.IADD R2, R3, 0x1, -R2 ;  /* 0x0000000103029824 */ /* 0x000fe400078e0a02 */
[----:B------:R-:W-:Y:S02]  /*5fc0*/  @!P1 IMAD R31, R0, R9, R31 ;  /* 0x00000009001f9224 */ /* 0x000fe400078e021f */
[----:B------:R-:W-:Y:S01]  /*5fd0*/  @!P1 IMAD R29, R2, R10, R29 ;  /* 0x0000000a021d9224 */ /* 0x000fe200078e021d */
[----:B------:R-:W-:Y:S06]  /*5fe0*/  @!P0 BRA `(.L_x_106) ;  /* 0x00000000007c8947 */ /* 0x000fec0003800000 */
[----:B------:R-:W1:Y:S01]  /*5ff0*/  LDCU.64 UR8, c[0x4][0x80] ;  /* 0x01001000ff0877ac */ /* 0x000e620008000a00 */
[----:B------:R-:W-:Y:S01]  /*6000*/  MOV R2, 0x0 ;  /* 0x0000000000027802 */ /* 0x000fe20000000f00 */
[----:B------:R-:W-:Y:S02]  /*6010*/  HFMA2 R12, -RZ, RZ, 0, 5.9604644775390625e-08 ;  /* 0x00000001ff0c7431 */ /* 0x000fe400000001ff */
[----:B------:R-:W-:Y:S01]  /*6020*/  IMAD.MOV.U32 R8, RZ, RZ, 0x70 ;  /* 0x00000070ff087424 */ /* 0x000fe200078e00ff */
[----:B------:R2:W3:Y:S01]  /*6030*/  LDC.64 R14, c[0x4][R2] ;  /* 0x01000000020e7b82 */ /* 0x0004e20000000a00 */
[----:B------:R-:W4:Y:S01]  /*6040*/  LDCU.64 UR6, c[0x4][0x88] ;  /* 0x01001100ff0677ac */ /* 0x000f220008000a00 */
[----:B------:R-:W-:Y:S01]  /*6050*/  IMAD.MOV.U32 R13, RZ, RZ, RZ ;  /* 0x000000ffff0d7224 */ /* 0x000fe200078e00ff */
[----:B------:R-:W2:Y:S01]  /*6060*/  LDCU.64 UR4, c[0x4][0x8] ;  /* 0x01000100ff0477ac */ /* 0x000ea20008000a00 */
[----:B-1----:R-:W-:Y:S01]  /*6070*/  MOV R5, UR9 ;  /* 0x0000000900057c02 */ /* 0x002fe20008000f00 */
[----:B------:R-:W-:Y:S01]  /*6080*/  IMAD.U32 R4, RZ, RZ, UR8 ;  /* 0x00000008ff047e24 */ /* 0x000fe2000f8e00ff */
[----:B----4-:R-:W-:Y:S01]  /*6090*/  MOV R7, UR7 ;  /* 0x0000000700077c02 */ /* 0x010fe20008000f00 */
[----:B------:R-:W-:Y:S01]  /*60a0*/  IMAD.U32 R6, RZ, RZ, UR6 ;  /* 0x00000006ff067e24 */ /* 0x000fe2000f8e00ff */
[----:B--2---:R-:W-:Y:S01]  /*60b0*/  MOV R11, UR5 ;  /* 0x00000005000b7c02 */ /* 0x004fe20008000f00 */
[----:B------:R-:W-:Y:S02]  /*60c0*/  IMAD.U32 R10, RZ, RZ, UR4 ;  /* 0x00000004ff0a7e24 */ /* 0x000fe4000f8e00ff */
[----:B------:R-:W-:Y:S07]  /*60d0*/  LEPC R20, `(.L_x_107) ;  /* 0x000000001014794e */ /* 0x000fee0000000000 */
[----:B---3-5:R-:W-:Y:S05]  /*60e0*/  CALL.ABS.NOINC R14 ;  /* 0x000000000e007343 */ /* 0x028fea0003c00000 */
.L_x_107:
[----:B------:R-:W1:Y:S01]  /*60f0*/  LDCU.64 UR8, c[0x4][0x80] ;  /* 0x01001000ff0877ac */ /* 0x000e620008000a00 */
[----:B------:R-:W2:Y:S01]  /*6100*/  LDC.64 R2, c[0x4][R2] ;  /* 0x0100000002027b82 */ /* 0x000ea20000000a00 */
[----:B------:R-:W-:Y:S02]  /*6110*/  HFMA2 R12, -RZ, RZ, 0, 5.9604644775390625e-08 ;  /* 0x00000001ff0c7431 */ /* 0x000fe400000001ff */
[----:B------:R-:W-:Y:S02]  /*6120*/  IMAD.MOV.U32 R8, RZ, RZ, 0x70 ;  /* 0x00000070ff087424 */ /* 0x000fe400078e00ff */
[----:B------:R-:W-:Y:S01]  /*6130*/  IMAD.MOV.U32 R13, RZ, RZ, RZ ;  /* 0x000000ffff0d7224 */ /* 0x000fe200078e00ff */
[----:B------:R-:W3:Y:S01]  /*6140*/  LDCU.64 UR6, c[0x4][0x88] ;  /* 0x01001100ff0677ac */ /* 0x000ee20008000a00 */
[----:B------:R-:W4:Y:S01]  /*6150*/  LDCU.64 UR4, c[0x4][0x8] ;  /* 0x01000100ff0477ac */ /* 0x000f220008000a00 */
[----:B-1----:R-:W-:Y:S02]  /*6160*/  MOV R4, UR8 ;  /* 0x0000000800047c02 */ /* 0x002fe40008000f00 */
[----:B------:R-:W-:Y:S02]  /*6170*/  MOV R5, UR9 ;  /* 0x0000000900057c02 */ /* 0x000fe40008000f00 */
[----:B---3--:R-:W-:Y:S01]  /*6180*/  MOV R7, UR7 ;  /* 0x0000000700077c02 */ /* 0x008fe20008000f00 */
[----:B------:R-:W-:Y:S01]  /*6190*/  IMAD.U32 R6, RZ, RZ, UR6 ;  /* 0x00000006ff067e24 */ /* 0x000fe2000f8e00ff */
[----:B----4-:R-:W-:Y:S01]  /*61a0*/  MOV R11, UR5 ;  /* 0x00000005000b7c02 */ /* 0x010fe20008000f00 */
[----:B------:R-:W-:Y:S02]  /*61b0*/  IMAD.U32 R10, RZ, RZ, UR4 ;  /* 0x00000004ff0a7e24 */ /* 0x000fe4000f8e00ff */
[----:B------:R-:W-:Y:S07]  /*61c0*/  LEPC R20, `(.L_x_106) ;  /* 0x000000001014794e */ /* 0x000fee0000000000 */
[----:B--2---:R-:W-:Y:S05]  /*61d0*/  CALL.ABS.NOINC R2 ;  /* 0x0000000002007343 */ /* 0x004fea0003c00000 */
.L_x_106:
[----:B------:R-:W-:Y:S05]  /*61e0*/  BSYNC.RECONVERGENT B6 ;  /* 0x0000000000067941 */ /* 0x000fea0003800200 */
.L_x_105:
[----:B------:R-:W-:Y:S01]  /*61f0*/  ISETP.NE.U32.AND P4, PT, R62, RZ, PT ;  /* 0x000000ff3e00720c */ /* 0x000fe20003f85070 */
[----:B------:R-:W-:Y:S01]  /*6200*/  UISETP.NE.AND UP2, UPT, UR50, URZ, UPT ;  /* 0x000000ff3200728c */ /* 0x000fe2000bf45270 */
[----:B------:R-:W-:Y:S01]  /*6210*/  ISETP.NE.U32.AND P2, PT, RZ, UR38, PT ;  /* 0x00000026ff007c0c */ /* 0x000fe2000bf45070 */
[----:B------:R-:W-:Y:S01]  /*6220*/  UISETP.NE.U32.AND UP1, UPT, UR44, URZ, UPT ;  /* 0x000000ff2c00728c */ /* 0x000fe2000bf25070 */
[----:B------:R-:W-:Y:S01]  /*6230*/  ISETP.NE.AND.EX P4, PT, R63, RZ, PT, P4 ;  /* 0x000000ff3f00720c */ /* 0x000fe20003f85340 */
[----:B------:R-:W-:Y:S01]  /*6240*/  UPLOP3.LUT UP0, UPT, UPT, UPT, UPT, 0x40, 0x4 ;  /* 0x000000000004789c */ /* 0x000fe20003f0e870 */
[----:B------:R-:W-:Y:S01]  /*6250*/  ISETP.NE.AND.EX P2, PT, RZ, UR39, PT, P2 ;  /* 0x00000027ff007c0c */ /* 0x000fe2000bf45320 */
[----:B------:R-:W-:Y:S01]  /*6260*/  UISETP.NE.AND.EX UP1, UPT, UR45, URZ, UPT, UP1 ;  /* 0x000000ff2d00728c */ /* 0x000fe2000bf25310 */
[----:B------:R-:W-:Y:S04]  /*6270*/  PLOP3.LUT P1, PT, PT, PT, UP2, 0x80, 0x8 ;  /* 0x000000000008781c */ /* 0x000fe80003f2f028 */
[----:B------:R-:W-:Y:S06]  /*6280*/  @UP2 UPLOP3.LUT UP0, UPT, UPT, UPT, UP1, 0x80, 0x8 ;  /* 0x000000000008289c */ /* 0x000fec0003f0f010 */
[----:B------:R-:W-:Y:S01]  /*6290*/  PLOP3.LUT P0, PT, PT, PT, UP0, 0x80, 0x8 ;  /* 0x000000000008781c */ /* 0x000fe20003f0f008 */
[----:B------:R-:W-:Y:S01]  /*62a0*/  @!UPT UIADD3 URZ, UPT, UPT, URZ, URZ, URZ ;  /* 0x000000fffffff290 */ /* 0x000fe2000fffe0ff */
[----:B------:R-:W-:Y:S11]  /*62b0*/  BRA.U !UP1, `(.L_x_108) ;  /* 0x0000000109387547 */ /* 0x000ff6000b800000 */
[----:B------:R-:W-:Y:S01]  /*62c0*/  UISETP.NE.U32.AND UP0, UPT, UR38, URZ, UPT ;  /* 0x000000ff2600728c */ /* 0x000fe2000bf05070 */
[----:B------:R-:W-:Y:S02]  /*62d0*/  HFMA2 R0, -RZ, RZ, 0, 5.9604644775390625e-08 ;  /* 0x00000001ff007431 */ /* 0x000fe400000001ff */
[----:B------:R-:W-:Y:S01]  /*62e0*/  IMAD.MOV.U32 R67, RZ, RZ, 0x1 ;  /* 0x00000001ff437424 */ /* 0x000fe200078e00ff */
[----:B------:R-:W-:Y:S06]  /*62f0*/  UISETP.NE.AND.EX UP0, UPT, UR39, URZ, UPT, UP0 ;  /* 0x000000ff2700728c */ /* 0x000fec000bf05300 */
[----:B------:R-:W-:Y:S05]  /*6300*/  PLOP3.LUT P3, PT, PT, PT, UP0, 0x80, 0x8 ;  /* 0x000000000008781c */ /* 0x000fea0003f6f008 */
[----:B------:R-:W1:Y:S01]  /*6310*/  @UP0 LDCU.64 UR6, c[0x0][0x888] ;  /* 0x00011100ff0607ac */ /* 0x000e620008000a00 */
[----:B------:R-:W-:Y:S07]  /*6320*/  @UP0 UIMAD UR4, UR36, UR44, URZ ;  /* 0x0000002c240402a4 */ /* 0x000fee000f8e02ff */
[----:B------:R-:W-:Y:S01]  /*6330*/  @!P3 PRMT R67, R0, 0x7610, R67 ;  /* 0x000076100043b816 */ /* 0x000fe20000000043 */
[----:B-1----:R-:W-:Y:S03]  /*6340*/  @UP0 UIMAD.WIDE UR6, UR4, 0x4, UR6 ;  /* 0x00000004040608a5 */ /* 0x002fe6000f8e0206 */
[----:B------:R-:W1:Y:S03]  /*6350*/  @!UP0 LDCU UR4, c[0x0][0x880] ;  /* 0x00011000ff0487ac */ /* 0x000e660008000800 */
[----:B------:R-:W-:Y:S01]  /*6360*/  IMAD.U32 R2, RZ, RZ, UR6 ;  /* 0x00000006ff027e24 */ /* 0x000fe2000f8e00ff */
[----:B------:R-:W-:Y:S05]  /*6370*/  MOV R3, UR7 ;  /* 0x0000000700037c02 */ /* 0x000fea0008000f00 */
[----:B-----5:R2:W5:Y:S02]  /*6380*/  @P3 LDG.E R35, desc[UR46][R2.64] ;  /* 0x0000002e02233981 */ /* 0x020564000c1e1900 */
[----:B-12---:R-:W-:Y:S02]  /*6390*/  @!P3 IMAD.U32 R35, RZ, RZ, UR4 ;  /* 0x00000004ff23be24 */ /* 0x006fe4000f8e00ff */
.L_x_108:
[----:B------:R-:W-:Y:S05]  /*63a0*/  @!P4 BRA `(.L_x_109) ;  /* 0x000000000020c947 */ /* 0x000fea0003800000 */
[----:B------:R-:W-:Y:S04]  /*63b0*/  ISETP.NE.U32.AND P3, PT, R60, RZ, PT ;  /* 0x000000ff3c00720c */ /* 0x000fe80003f65070 */
[----:B------:R-:W-:Y:S11]  /*63c0*/  ISETP.NE.AND.EX P3, PT, R61, RZ, PT, P3 ;  /* 0x000000ff3d00720c */ /* 0x000ff60003f65330 */
[----:B------:R-:W-:Y:S02]  /*63d0*/  @!UPT UIADD3 URZ, UPT, UPT, URZ, URZ, URZ ;  /* 0x000000fffffff290 */ /* 0x000fe4000fffe0ff */
[----:B------:R-:W1:Y:S01]  /*63e0*/  @P3 LDC.64 R2, c[0x0][0x8a8] ;  /* 0x00022a00ff023b82 */ /* 0x000e620000000a00 */
[----:B------:R-:W-:Y:S04]  /*63f0*/  @P3 IMAD R0, R62, UR36, RZ ;  /* 0x000000243e003c24 */ /* 0x000fe8000f8e02ff */
[----:B-1----:R-:W-:Y:S05]  /*6400*/  @P3 IMAD.WIDE R2, R0, 0x4, R2 ;  /* 0x0000000400023825 */ /* 0x002fea00078e0202 */
[----:B-----5:R1:W5:Y:S02]  /*6410*/  @P3 LDG.E R32, desc[UR46][R2.64] ;  /* 0x0000002e02203981 */ /* 0x020364000c1e1900 */
[----:B-1----:R-:W2:Y:S02]  /*6420*/  @!P3 LDC R32, c[0x0][0x8a0] ;  /* 0x00022800ff20bb82 */ /* 0x002ea40000000800 */
.L_x_109:
[----:B-----5:R-:W-:Y:S01]  /*6430*/  FSETP.NEU.AND P3, PT, R35, RZ, PT ;  /* 0x000000ff2300720b */ /* 0x020fe20003f6d000 */
[----:B------:R-:W-:Y:S01]  /*6440*/  BSSY B1, `(.L_x_110) ;  /* 0x0000039000017945 */ /* 0x000fe20003800000 */
[----:B------:R-:W-:Y:S01]  /*6450*/  SEL R5, RZ, 0xffffffff, P2 ;  /* 0xffffffffff057807 */ /* 0x000fe20001000000 */
[----:B------:R-:W-:Y:S01]  /*6460*/  IMAD.MOV.U32 R89, RZ, RZ, 0x1 ;  /* 0x00000001ff597424 */ /* 0x000fe200078e00ff */
[----:B------:R-:W-:Y:S01]  /*6470*/  @P1 LOP3.LUT P2, RZ, R67, 0xff, RZ, 0xc0, !PT ;  /* 0x000000ff43ff1812 */ /* 0x000fe2000784c0ff */
[C---:B------:R-:W-:Y:S01]  /*6480*/  IMAD R34, R30.reuse, 0x40, R33 ;  /* 0x000000401e227824 */ /* 0x040fe200078e0221 */
[----:B------:R-:W-:Y:S01]  /*6490*/  @P1 SEL R0, RZ, 0xffffffff, P3 ;  /* 0xffffffffff001807 */ /* 0x000fe20001800000 */
[----:B------:R-:W-:Y:S01]  /*64a0*/  IMAD R86, R81, -0x10, R79 ;  /* 0xfffffff051567824 */ /* 0x000fe200078e024f */
[----:B------:R-:W-:Y:S01]  /*64b0*/  LOP3.LUT R77, R77, 0x1, RZ, 0x3c, !PT ;  /* 0x000000014d4d7812 */ /* 0x000fe200078e3cff */
[----:B------:R-:W-:Y:S01]  /*64c0*/  IMAD.MOV.U32 R43, RZ, RZ, RZ ;  /* 0x000000ffff2b7224 */ /* 0x000fe200078e00ff */
[----:B------:R-:W-:Y:S02]  /*64d0*/  @P0 SEL R0, R5, R0, !P2 ;  /* 0x0000000005000207 */ /* 0x000fe40005000000 */
[----:B------:R-:W-:Y:S02]  /*64e0*/  CS2R R46, SRZ ;  /* 0x00000000002e7805 */ /* 0x000fe4000001ff00 */
[----:B------:R-:W-:Y:S02]  /*64f0*/  LEA R88, R30, UR48, 0x3 ;  /* 0x000000301e587c11 */ /* 0x000fe4000f8e18ff */
[----:B------:R-:W-:Y:S02]  /*6500*/  CS2R R44, SRZ ;  /* 0x00000000002c7805 */ /* 0x000fe4000001ff00 */
[----:B------:R-:W-:Y:S02]  /*6510*/  @P1 LOP3.LUT R0, R0, 0x1, RZ, 0xc0, !PT ;  /* 0x0000000100001812 */ /* 0x000fe400078ec0ff */
[----:B------:R-:W-:Y:S02]  /*6520*/  CS2R R50, SRZ ;  /* 0x0000000000327805 */ /* 0x000fe4000001ff00 */
[----:B------:R-:W-:Y:S02]  /*6530*/  SHF.L.U32 R3, R76, 0x1f, RZ ;  /* 0x0000001f4c037819 */ /* 0x000fe400000006ff */
[----:B------:R-:W-:Y:S02]  /*6540*/  CS2R R48, SRZ ;  /* 0x0000000000307805 */ /* 0x000fe4000001ff00 */
[----:B------:R-:W-:Y:S02]  /*6550*/  ISETP.NE.U32.OR P5, PT, R0, 0x1, !P1 ;  /* 0x000000010000780c */ /* 0x000fe40004fa5470 */
[----:B------:R-:W-:Y:S02]  /*6560*/  CS2R R54, SRZ ;  /* 0x0000000000367805 */ /* 0x000fe4000001ff00 */
[----:B------:R-:W-:Y:S02]  /*6570*/  PLOP3.LUT P2, PT, PT, PT, UP1, 0x80, 0x8 ;  /* 0x000000000008781c */ /* 0x000fe40003f4f018 */
[----:B------:R-:W-:Y:S02]  /*6580*/  CS2R R52, SRZ ;  /* 0x0000000000347805 */ /* 0x000fe4000001ff00 */
[----:B------:R-:W-:Y:S02]  /*6590*/  LOP3.LUT P4, R84, R67, 0xff, RZ, 0xc0, !PT ;  /* 0x000000ff43547812 */ /* 0x000fe4000788c0ff */
[----:B------:R-:W-:Y:S02]  /*65a0*/  CS2R R58, SRZ ;  /* 0x00000000003a7805 */ /* 0x000fe4000001ff00 */
[----:B------:R-:W-:Y:S02]  /*65b0*/  SEL R0, RZ, 0xffffffff, P3 ;  /* 0xffffffffff007807 */ /* 0x000fe40001800000 */
[----:B------:R-:W-:Y:S02]  /*65c0*/  CS2R R56, SRZ ;  /* 0x0000000000387805 */ /* 0x000fe4000001ff00 */
[----:B------:R-:W-:Y:S02]  /*65d0*/  P2R R87, PR, RZ, 0x20 ;  /* 0x00000020ff577803 */ /* 0x000fe40000000000 */
[----:B------:R-:W-:Y:S02]  /*65e0*/  @P5 SHF.L.U32 R2, R77, 0x1f, RZ ;  /* 0x0000001f4d025819 */ /* 0x000fe400000006ff */
[----:B------:R-:W-:Y:S02]  /*65f0*/  @P2 SEL R0, R5, R0, !P4 ;  /* 0x0000000005002207 */ /* 0x000fe40006000000 */
[----:B------:R-:W1:Y:S02]  /*6600*/  @P5 SYNCS.PHASECHK.TRANS64.TRYWAIT P1, [UR48+0x60], R2 ;  /* 0x00006002ff0055a7 */ /* 0x000e640008021130 */
[----:B------:R-:W-:Y:S04]  /*6610*/  LOP3.LUT R0, R0, 0x1, RZ, 0xc0, !PT ;  /* 0x0000000100007812 */ /* 0x000fe800078ec0ff */
[----:B------:R-:W-:Y:S04]  /*6620*/  ISETP.NE.U32.AND P2, PT, R0, 0x1, PT ;  /* 0x000000010000780c */ /* 0x000fe80003f45070 */
[----:B------:R-:W-:Y:S01]  /*6630*/  P2R R90, PR, RZ, 0x4 ;  /* 0x00000004ff5a7803 */ /* 0x000fe20000000000 */
[----:B------:R3:W4:Y:S01]  /*6640*/  SYNCS.PHASECHK.TRANS64.TRYWAIT P0, [R88+URZ+0xd0], R3 ;  /* 0x0000d003580075a7 */ /* 0x00072200080011ff */
[----:B-1----:R-:W-:Y:S01]  /*6650*/  @P5 SEL R89, RZ, 0x1, !P1 ;  /* 0x00000001ff595807 */ /* 0x002fe20004800000 */
[----:B---3--:R-:W-:Y:S06]  /*6660*/  @!P5 BRA `(.L_x_111) ;  /* 0x000000000058d947 */ /* 0x008fec0003800000 */
[----:B------:R-:W-:Y:S01]  /*6670*/  IMAD.MOV.U32 R47, RZ, RZ, RZ ;  /* 0x000000ffff2f7224 */ /* 0x000fe200078e00ff */
[----:B------:R-:W-:Y:S01]  /*6680*/  ISETP.NE.AND P1, PT, R89, RZ, PT ;  /* 0x000000ff5900720c */ /* 0x000fe20003f25270 */
[----:B------:R-:W-:Y:S01]  /*6690*/  BSSY B0, `(.L_x_112) ;  /* 0x000000c000007945 */ /* 0x000fe20003800000 */
[----:B------:R-:W-:Y:S02]  /*66a0*/  CS2R R58, SRZ ;  /* 0x00000000003a7805 */ /* 0x000fe4000001ff00 */
[----:B------:R-:W-:Y:S02]  /*66b0*/  CS2R R56, SRZ ;  /* 0x0000000000387805 */ /* 0x000fe4000001ff00 */
[----:B------:R-:W-:Y:S02]  /*66c0*/  CS2R R54, SRZ ;  /* 0x0000000000367805 */ /* 0x000fe4000001ff00 */
[----:B------:R-:W-:Y:S02]  /*66d0*/  CS2R R52, SRZ ;  /* 0x0000000000347805 */ /* 0x000fe4000001ff00 */
[----:B------:R-:W-:Y:S02]  /*66e0*/  CS2R R50, SRZ ;  /* 0x0000000000327805 */ /* 0x000fe4000001ff00 */
[----:B------:R-:W-:Y:S02]  /*66f0*/  CS2R R48, SRZ ;  /* 0x0000000000307805 */ /* 0x000fe4000001ff00 */
[----:B------:R-:W-:Y:S01]  /*6700*/  CS2R R44, SRZ ;  /* 0x00000000002c7805 */ /* 0x000fe2000001ff00 */
[----:B------:R-:W-:Y:S06]  /*6710*/  @P1 BRA `(.L_x_113) ;  /* 0x00000000000c1947 */ /* 0x000fec0003800000 */
[----:B------:R-:W-:Y:S04]  /*6720*/  SHF.L.U32 R5, R77, 0x1f, RZ ;  /* 0x0000001f4d057819 */ /* 0x000fe800000006ff */
[----:B------:R-:W1:Y:S02]  /*6730*/  SYNCS.PHASECHK.TRANS64.TRYWAIT P1, [UR48+0x60], R5 ;  /* 0x00006005ff0075a7 */ /* 0x000e640008021130 */
[----:B-1----:R-:W-:Y:S05]  /*6740*/  @!P1 BRA `(.L_x_114) ;  /* 0x00000034002c9947 */ /* 0x002fea0003800000 */
.L_x_113:
[----:B------:R-:W-:Y:S05]  /*6750*/  BSYNC B0 ;  /* 0x0000000000007941 */ /* 0x000fea0003800000 */
.L_x_112:
[----:B------:R-:W-:Y:S01]  /*6760*/  ISETP.NE.AND P1, PT, R90, RZ, PT ;  /* 0x000000ff5a00720c */ /* 0x000fe20003f25270 */
[----:B------:R-:W-:Y:S11]  /*6770*/  HFMA2 R43, -RZ, RZ, 0, 5.9604644775390625e-08 ;  /* 0x00000001ff2b7431 */ /* 0x000ff600000001ff */
[----:B------:R-:W-:Y:S01]  /*6780*/  @!UPT UIADD3 URZ, UPT, UPT, URZ, URZ, URZ ;  /* 0x000000fffffff290 */ /* 0x000fe2000fffe0ff */
[----:B------:R3:W1:Y:S04]  /*6790*/  @P1 LDS.128 R56, [R80] ;  /* 0x0000000050381984 */ /* 0x0006680000000c00 */
[----:B------:R3:W1:Y:S04]  /*67a0*/  @P1 LDS.128 R52, [R79+0x10] ;  /* 0x000010004f341984 */ /* 0x0006680000000c00 */
[----:B------:R3:W1:Y:S04]  /*67b0*/  @P1 LDS.128 R48, [R78+0x20] ;  /* 0x000020004e301984 */ /* 0x0006680000000c00 */
[----:B------:R3:W1:Y:S02]  /*67c0*/  @P1 LDS.128 R44, [R86+0x30] ;  /* 0x00003000562c1984 */ /* 0x0006640000000c00 */
.L_x_111:
[----:B------:R-:W-:Y:S05]  /*67d0*/  BSYNC B1 ;  /* 0x0000000000017941 */ /* 0x000fea0003800000 */
.L_x_110:
[----:B-1----:R-:W-:Y:S04]  /*67e0*/  SHF.R.U32.HI R5, RZ, 0x15, R34 ;  /* 0x00000015ff057819 */ /* 0x002fe80000011622 */
[----:B------:R-:W-:Y:S01]  /*67f0*/  LOP3.LUT P1, RZ, R5, 0x3, R72, 0x48, !PT ;  /* 0x0000000305ff7812 */ /* 0x000fe20007824848 */
[----:B------:R-:W-:Y:S01]  /*6800*/  @!UPT UIADD3 URZ, UPT, UPT, URZ, URZ, URZ ;  /* 0x000000fffffff290 */ /* 0x000fe2000fffe0ff */
[----:B----4-:R-:W-:Y:S11]  /*6810*/  @P0 BRA `(.L_x_115) ;  /* 0x0000000000080947 */ /* 0x010ff60003800000 */
[----:B------:R-:W1:Y:S02]  /*6820*/  SYNCS.PHASECHK.TRANS64.TRYWAIT P0, [R88+URZ+0xd0], R3 ;  /* 0x0000d003580075a7 */ /* 0x000e6400080011ff */
[----:B-1----:R-:W-:Y:S05]  /*6830*/  @!P0 BRA `(.L_x_116) ;  /* 0x0000003400088947 */ /* 0x002fea0003800000 */
.L_x_115:
[----:B------:R-:W-:Y:S05]  /*6840*/  @!P1 BRA `(.L_x_117) ;  /* 0x0000000000409947 */ /* 0x000fea0003800000 */
[----:B------:R-:W4:Y:S01]  /*6850*/  LDCU.64 UR8, c[0x4][0x70] ;  /* 0x01000e00ff0877ac */ /* 0x000f220008000a00 */
[----:B-1----:R-:W-:Y:S01]  /*6860*/  MOV R3, 0x0 ;  /* 0x0000000000037802 */ /* 0x002fe20000000f00 */
[----:B------:R-:W-:Y:S02]  /*6870*/  HFMA2 R12, -RZ, RZ, 0, 5.9604644775390625e-08 ;  /* 0x00000001ff0c7431 */ /* 0x000fe400000001ff */
[----:B------:R-:W-:Y:S02]  /*6880*/  IMAD.MOV.U32 R8, RZ, RZ, 0x192 ;  /* 0x00000192ff087424 */ /* 0x000fe400078e00ff */
[----:B------:R-:W-:Y:S01]  /*6890*/  IMAD.MOV.U32 R13, RZ, RZ, RZ ;  /* 0x000000ffff0d7224 */ /* 0x000fe200078e00ff */
[----:B------:R-:W1:Y:S01]  /*68a0*/  LDCU.64 UR6, c[0x4][0x78] ;  /* 0x01000f00ff0677ac */ /* 0x000e620008000a00 */
[----:B------:R-:W2:Y:S01]  /*68b0*/  LDC.64 R2, c[0x4][R3] ;  /* 0x0100000003027b82 */ /* 0x000ea20000000a00 */
[----:B------:R-:W5:Y:S01]  /*68c0*/  LDCU.64 UR4, c[0x4][0x10] ;  /* 0x01000200ff0477ac */ /* 0x000f620008000a00 */
[----:B----4-:R-:W-:Y:S01]  /*68d0*/  MOV R5, UR9 ;  /* 0x0000000900057c02 */ /* 0x010fe20008000f00 */
[----:B------:R-:W-:Y:S01]  /*68e0*/  IMAD.U32 R4, RZ, RZ, UR8 ;  /* 0x00000008ff047e24 */ /* 0x000fe2000f8e00ff */
[----:B-1----:R-:W-:Y:S01]  /*68f0*/  MOV R7, UR7 ;  /* 0x0000000700077c02 */ /* 0x002fe20008000f00 */
[----:B------:R-:W-:Y:S01]  /*6900*/  IMAD.U32 R6, RZ, RZ, UR6 ;  /* 0x00000006ff067e24 */ /* 0x000fe2000f8e00ff */
[----:B-----5:R-:W-:Y:S01]  /*6910*/  MOV R11, UR5 ;  /* 0x00000005000b7c02 */ /* 0x020fe20008000f00 */
[----:B------:R-:W-:Y:S02]  /*6920*/  IMAD.U32 R10, RZ, RZ, UR4 ;  /* 0x00000004ff0a7e24 */ /* 0x000fe4000f8e00ff */
[----:B------:R-:W-:Y:S07]  /*6930*/  LEPC R20, `(.L_x_117) ;  /* 0x000000001014794e */ /* 0x000fee0000000000 */
[----:B--23--:R-:W-:Y:S05]  /*6940*/  CALL.ABS.NOINC R2 ;  /* 0x0000000002007343 */ /* 0x00cfea0003c00000 */
.L_x_117:
[----:B------:R-:W-:Y:S01]  /*6950*/  LOP3.LUT R20, R56, 0xffffe000, RZ, 0xc0, !PT ;  /* 0xffffe00038147812 */ /* 0x000fe200078ec0ff */
[----:B------:R-:W-:Y:S05]  /*6960*/  WARPSYNC.ALL ;  /* 0x0000000000007948 */ /* 0x000fea0003800000 */
[----:B------:R-:W-:Y:S01]  /*6970*/  R2UR UR4, R34 ;  /* 0x00000000220472ca */ /* 0x000fe200000e0000 */
[----:B------:R-:W-:Y:S01]  /*6980*/  BSSY.RECONVERGENT B0, `(.L_x_118) ;  /* 0x000005c000007945 */ /* 0x000fe20003800200 */
[----:B------:R-:W-:Y:S02]  /*6990*/  LOP3.LUT R21, R57, 0xffffe000, RZ, 0xc0, !PT ;  /* 0xffffe00039157812 */ /* 0x000fe400078ec0ff */
[----:B------:R-:W-:Y:S02]  /*69a0*/  LOP3.LUT R40, R58, 0xffffe000, RZ, 0xc0, !PT ;  /* 0xffffe0003a287812 */ /* 0x000fe400078ec0ff */
[----:B------:R-:W-:Y:S02]  /*69b0*/  LOP3.LUT R41, R52, 0xffffe000, RZ, 0xc0, !PT ;  /* 0xffffe00034297812 */ /* 0x000fe400078ec0ff */
[----:B------:R-:W-:Y:S05]  /*69c0*/  ISETP.NE.AND P0, PT, R82, RZ, PT ;  /* 0x000000ff5200720c */ /* 0x000fea0003f05270 */
[----:B------:R-:W2:Y:S02]  /*69d0*/  LDTM.x16 R4, tmem[UR4] ;  /* 0x00000004000479ee */ /* 0x000ea40008240000 */
[C---:B--2---:R-:W-:Y:S01]  /*69e0*/  FMUL R0, R32.reuse, R4 ;  /* 0x0000000420007220 */ /* 0x044fe20000400000 */
[C---:B------:R-:W-:Y:S01]  /*69f0*/  FMUL R2, R32.reuse, R5 ;  /* 0x0000000520027220 */ /* 0x040fe20000400000 */
[C---:B-1----:R-:W-:Y:S01]  /*6a00*/  FMUL R3, R32.reuse, R6 ;  /* 0x0000000620037220 */ /* 0x042fe20000400000 */
[----:B------:R-:W-:Y:S01]  /*6a10*/  FMUL R7, R32, R7 ;  /* 0x0000000720077220 */ /* 0x000fe20000400000 */
[----:B------:R-:W-:Y:S01]  /*6a20*/  FFMA R36, R35, R20, R0 ;  /* 0x0000001423247223 */ /* 0x000fe20000000000 */
[----:B------:R-:W-:Y:S01]  /*6a30*/  LOP3.LUT R20, R59, 0xffffe000, RZ, 0xc0, !PT ;  /* 0xffffe0003b147812 */ /* 0x000fe200078ec0ff */
[C---:B------:R-:W-:Y:S01]  /*6a40*/  FFMA R37, R35.reuse, R21, R2 ;  /* 0x0000001523257223 */ /* 0x040fe20000000002 */
[----:B------:R-:W-:Y:S01]  /*6a50*/  LOP3.LUT R21, R54, 0xffffe000, RZ, 0xc0, !PT ;  /* 0xffffe00036157812 */ /* 0x000fe200078ec0ff */
[----:B------:R-:W-:Y:S01]  /*6a60*/  FFMA R38, R35, R40, R3 ;  /* 0x0000002823267223 */ /* 0x000fe20000000003 */
[----:B------:R-:W-:Y:S01]  /*6a70*/  LOP3.LUT R40, R53, 0xffffe000, RZ, 0xc0, !PT ;  /* 0xffffe00035287812 */ /* 0x000fe200078ec0ff */
[----:B------:R-:W-:Y:S01]  /*6a80*/  FFMA R39, R35, R20, R7 ;  /* 0x0000001423277223 */ /* 0x000fe20000000007 */
[----:B------:R-:W-:Y:S01]  /*6a90*/  LOP3.LUT R20, R55, 0xffffe000, RZ, 0xc0, !PT ;  /* 0xffffe00037147812 */ /* 0x000fe200078ec0ff */
[C---:B------:R-:W-:Y:S01]  /*6aa0*/  FMUL R4, R32.reuse, R8 ;  /* 0x0000000820047220 */ /* 0x040fe20000400000 */
[----:B------:R-:W-:Y:S01]  /*6ab0*/  F2FP.TF32.F32.PACK_B R36, R36 ;  /* 0x00000024ff24723e */ /* 0x000fe200024050ff */
[C---:B------:R-:W-:Y:S01]  /*6ac0*/  FMUL R5, R32.reuse, R9 ;  /* 0x0000000920057220 */ /* 0x040fe20000400000 */
[----:B------:R-:W-:Y:S01]  /*6ad0*/  F2FP.TF32.F32.PACK_B R37, R37 ;  /* 0x00000025ff25723e */ /* 0x000fe200024050ff */
[C---:B------:R-:W-:Y:S01]  /*6ae0*/  FMUL R6, R32.reuse, R10 ;  /* 0x0000000a20067220 */ /* 0x040fe20000400000 */
[----:B------:R-:W-:Y:S01]  /*6af0*/  FMUL R11, R32, R11 ;  /* 0x0000000b200b7220 */ /* 0x000fe20000400000 */
[----:B------:R-:W-:Y:S01]  /*6b00*/  F2FP.TF32.F32.PACK_B R38, R38 ;  /* 0x00000026ff26723e */ /* 0x000fe200024050ff */
[C---:B------:R-:W-:Y:S01]  /*6b10*/  FFMA R4, R35.reuse, R41, R4 ;  /* 0x0000002923047223 */ /* 0x040fe20000000004 */
[----:B------:R-:W-:Y:S01]  /*6b20*/  F2FP.TF32.F32.PACK_B R39, R39 ;  /* 0x00000027ff27723e */ /* 0x000fe200024050ff */
[C---:B------:R-:W-:Y:S01]  /*6b30*/  FFMA R5, R35.reuse, R40, R5 ;  /* 0x0000002823057223 */ /* 0x040fe20000000005 */
[C---:B------:R-:W-:Y:S01]  /*6b40*/  FFMA R6, R35.reuse, R21, R6 ;  /* 0x0000001523067223 */ /* 0x040fe20000000006 */
[----:B------:R-:W-:Y:S01]  /*6b50*/  FFMA R7, R35, R20, R11 ;  /* 0x0000001423077223 */ /* 0x000fe2000000000b */
[----:B------:R-:W-:Y:S01]  /*6b60*/  LOP3.LUT R41, R48, 0xffffe000, RZ, 0xc0, !PT ;  /* 0xffffe00030297812 */ /* 0x000fe200078ec0ff */
[----:B------:R1:W-:Y:S01]  /*6b70*/  STS.128 [R80], R36 ;  /* 0x0000002450007388 */ /* 0x0003e20000000c00 */
[----:B------:R-:W-:Y:S01]  /*6b80*/  LOP3.LUT R40, R49, 0xffffe000, RZ, 0xc0, !PT ;  /* 0xffffe00031287812 */ /* 0x000fe200078ec0ff */
[C---:B------:R-:W-:Y:S01]  /*6b90*/  FMUL R8, R32.reuse, R12 ;  /* 0x0000000c20087220 */ /* 0x040fe20000400000 */
[----:B------:R-:W-:Y:S01]  /*6ba0*/  FMUL R9, R32, R13 ;  /* 0x0000000d20097220 */ /* 0x000fe20000400000 */
[----:B------:R-:W-:Y:S01]  /*6bb0*/  LOP3.LUT R21, R50, 0xffffe000, RZ, 0xc0, !PT ;  /* 0xffffe00032157812 */ /* 0x000fe200078ec0ff */
[C---:B------:R-:W-:Y:S01]  /*6bc0*/  FMUL R10, R32.reuse, R14 ;  /* 0x0000000e200a7220 */ /* 0x040fe20000400000 */
[----:B------:R-:W-:Y:S01]  /*6bd0*/  LOP3.LUT R20, R51, 0xffffe000, RZ, 0xc0, !PT ;  /* 0xffffe00033147812 */ /* 0x000fe200078ec0ff */
[----:B------:R-:W-:Y:S01]  /*6be0*/  FMUL R15, R32, R15 ;  /* 0x0000000f200f7220 */ /* 0x000fe20000400000 */
[----:B------:R-:W-:Y:S01]  /*6bf0*/  F2FP.TF32.F32.PACK_B R4, R4 ;  /* 0x00000004ff04723e */ /* 0x000fe200024050ff */
[C---:B------:R-:W-:Y:S01]  /*6c00*/  FFMA R8, R35.reuse, R41, R8 ;  /* 0x0000002923087223 */ /* 0x040fe20000000008 */
[----:B------:R-:W-:Y:S01]  /*6c10*/  F2FP.TF32.F32.PACK_B R5, R5 ;  /* 0x00000005ff05723e */ /* 0x000fe200024050ff */
[C---:B------:R-:W-:Y:S01]  /*6c20*/  FFMA R9, R35.reuse, R40, R9 ;  /* 0x0000002823097223 */ /* 0x040fe20000000009 */
[----:B------:R-:W-:Y:S01]  /*6c30*/  F2FP.TF32.F32.PACK_B R6, R6 ;  /* 0x00000006ff06723e */ /* 0x000fe200024050ff */
[C---:B------:R-:W-:Y:S01]  /*6c40*/  FFMA R10, R35.reuse, R21, R10 ;  /* 0x00000015230a7223 */ /* 0x040fe2000000000a */
[----:B------:R-:W-:Y:S01]  /*6c50*/  F2FP.TF32.F32.PACK_B R7, R7 ;  /* 0x00000007ff07723e */ /* 0x000fe200024050ff */
[----:B------:R-:W-:Y:S01]  /*6c60*/  FFMA R11, R35, R20, R15 ;  /* 0x00000014230b7223 */ /* 0x000fe2000000000f */
[----:B------:R-:W-:Y:S01]  /*6c70*/  LOP3.LUT R41, R44, 0xffffe000, RZ, 0xc0, !PT ;  /* 0xffffe0002c297812 */ /* 0x000fe200078ec0ff */
[C---:B------:R-:W-:Y:S01]  /*6c80*/  FMUL R12, R32.reuse, R16 ;  /* 0x00000010200c7220 */ /* 0x040fe20000400000 */
[----:B------:R-:W-:Y:S01]  /*6c90*/  LOP3.LUT R40, R45, 0xffffe000, RZ, 0xc0, !PT ;  /* 0xffffe0002d287812 */ /* 0x000fe200078ec0ff */
[----:B------:R1:W-:Y:S01]  /*6ca0*/  STS.128 [R79+0x10], R4 ;  /* 0x000010044f007388 */ /* 0x0003e20000000c00 */
        /* <DEDUP_REMOVED lines=13> */
[----:B------:R-:W-:Y:S02]  /*6d80*/  F2FP.TF32.F32.PACK_B R12, R12 ;  /* 0x0000000cff0c723e */ /* 0x000fe400024050ff */
[----:B------:R-:W-:Y:S01]  /*6d90*/  F2FP.TF32.F32.PACK_B R13, R13 ;  /* 0x0000000dff0d723e */ /* 0x000fe200024050ff */
[----:B------:R1:W-:Y:S01]  /*6da0*/  STS.128 [R78+0x20], R8 ;  /* 0x000020084e007388 */ /* 0x0003e20000000c00 */
[----:B------:R-:W-:Y:S02]  /*6db0*/  F2FP.TF32.F32.PACK_B R14, R14 ;  /* 0x0000000eff0e723e */ /* 0x000fe400024050ff */
[----:B------:R-:W-:Y:S05]  /*6dc0*/  F2FP.TF32.F32.PACK_B R15, R15 ;  /* 0x0000000fff0f723e */ /* 0x000fea00024050ff */
[----:B------:R1:W-:Y:S01]  /*6dd0*/  STS.128 [R86+0x30], R12 ;  /* 0x0000300c56007388 */ /* 0x0003e20000000c00 */
[----:B------:R-:W-:Y:S01]  /*6de0*/  @!PT LDS RZ, [RZ] ;  /* 0x00000000fffff984 */ /* 0x000fe20000000800 */
[----:B------:R-:W-:Y:S01]  /*6df0*/  @!PT LDS RZ, [RZ] ;  /* 0x00000000fffff984 */ /* 0x000fe20000000800 */
[----:B------:R-:W-:Y:S01]  /*6e00*/  @!PT LDS RZ, [RZ] ;  /* 0x00000000fffff984 */ /* 0x000fe20000000800 */
[----:B------:R-:W-:Y:S01]  /*6e10*/  @!PT LDS RZ, [RZ] ;  /* 0x00000000fffff984 */ /* 0x000fe20000000800 */
[----:B------:R2:W-:Y:S07]  /*6e20*/  MEMBAR.ALL.CTA ;  /* 0x0000000000007992 */ /* 0x0005ee0000008000 */
[----:B--2---:R-:W2:Y:S02]  /*6e30*/  FENCE.VIEW.ASYNC.S ;  /* 0x00000000000073c6 */ /* 0x004ea40000000000 */
[----:B--2---:R-:W-:Y:S06]  /*6e40*/  BAR.SYNC.DEFER_BLOCKING 0x1, 0x80 ;  /* 0x0042000000007b1d */ /* 0x004fec0000010000 */
[----:B------:R-:W-:Y:S05]  /*6e50*/  @P0 BRA `(.L_x_119) ;  /* 0x0000000000380947 */ /* 0x000fea0003800000 */
[----:B------:R-:W-:Y:S02]  /*6e60*/  UIADD3 UR4, UPT, UPT, UR48, 0x200, URZ ;  /* 0x0000020030047890 */ /* 0x000fe4000fffe0ff */
[----:B------:R-:W-:Y:S01]  /*6e70*/  UIADD3 UR8, UP0, UPT, UR52, 0x680, URZ ;  /* 0x0000068034087890 */ /* 0x000fe2000ff1e0ff */
[----:B------:R-:W-:Y:S01]  /*6e80*/  UMOV UR43, UR36 ;  /* 0x00000024002b7c82 */ /* 0x000fe20008000000 */
[----:B------:R-:W-:Y:S02]  /*6e90*/  UIADD3 UR5, UPT, UPT, UR41, 0x40, URZ ;  /* 0x0000004029057890 */ /* 0x000fe4000fffe0ff */
[----:B------:R-:W-:Y:S01]  /*6ea0*/  MOV R73, UR4 ;  /* 0x0000000400497c02 */ /* 0x000fe20008000f00 */
[----:B------:R-:W-:Y:S02]  /*6eb0*/  UIADD3.X UR9, UPT, UPT, URZ, UR53, URZ, UP0, !UPT ;  /* 0x00000035ff097290 */ /* 0x000fe400087fe4ff */
[----:B------:R-:W-:Y:S01]  /*6ec0*/  UIADD3 UR4, UPT, UPT, UR48, 0x1200, URZ ;  /* 0x0000120030047890 */ /* 0x000fe2000fffe0ff */
[----:B------:R-:W-:Y:S01]  /*6ed0*/  R2UR UR40, R73 ;  /* 0x00000000492872ca */ /* 0x000fe200000e0000 */
[----:B------:R-:W-:Y:S01]  /*6ee0*/  UMOV UR6, UR42 ;  /* 0x0000002a00067c82 */ /* 0x000fe20008000000 */
[----:B------:R-:W-:Y:S11]  /*6ef0*/  UMOV UR7, UR36 ;  /* 0x0000002400077c82 */ /* 0x000ff60008000000 */
[----:B------:R2:W-:Y:S01]  /*6f00*/  UTMASTG.3D [UR40], [UR8] ;  /* 0x00000028080073b5 */ /* 0x0005e20008010000 */
[----:B------:R2:W-:Y:S01]  /*6f10*/  UTMASTG.3D [UR4], [UR8] ;  /* 0x00000004080073b5 */ /* 0x0005e20008010000 */
[----:B------:R0:W-:Y:S01]  /*6f20*/  UTMACMDFLUSH ;  /* 0x00000000000079b7 */ /* 0x0001e20000000000 */
[----:B--2---:R-:W-:Y:S04]  /*6f30*/  DEPBAR.LE SB0, 0x1 ;  /* 0x000080400000791a */ /* 0x004fe80000000000 */
.L_x_119:
[----:B------:R-:W-:Y:S05]  /*6f40*/  BSYNC.RECONVERGENT B0 ;  /* 0x0000000000007941 */ /* 0x000fea0003800200 */
.L_x_118:
[----:B------:R-:W-:Y:S01]  /*6f50*/  BAR.SYNC.DEFER_BLOCKING 0x1, 0x80 ;  /* 0x0042000000007b1d */ /* 0x000fe20000010000 */
[----:B------:R-:W-:Y:S01]  /*6f60*/  ISETP.NE.AND P1, PT, R87, RZ, PT ;  /* 0x000000ff5700720c */ /* 0x000fe20003f25270 */
[----:B------:R-:W-:Y:S01]  /*6f70*/  UISETP.NE.AND UP0, UPT, UR49, URZ, UPT ;  /* 0x000000ff3100728c */ /* 0x000fe2000bf05270 */
[----:B------:R-:W-:Y:S11]  /*6f80*/  LEA R3, R43, UR48, 0x3 ;  /* 0x000000302b037c11 */ /* 0x000ff6000f8e18ff */
[----:B------:R-:W-:Y:S01]  /*6f90*/  @P1 SHF.L.U32 R2, R77, 0x1f, RZ ;  /* 0x0000001f4d021819 */ /* 0x000fe200000006ff */
[----:B------:R-:W-:Y:S06]  /*6fa0*/  BRA.U !UP0, `(.L_x_120) ;  /* 0x0000000108247547 */ /* 0x000fec000b800000 */
[----:B-1----:R-:W-:Y:S01]  /*6fb0*/  IMAD.U32 R5, RZ, RZ, UR51 ;  /* 0x00000033ff057e24 */ /* 0x002fe2000f8e00ff */
[----:B------:R-:W-:Y:S01]  /*6fc0*/  MOV R0, UR37 ;  /* 0x0000002500007c02 */ /* 0x000fe20008000f00 */
[----:B------:R-:W-:Y:S03]  /*6fd0*/  UIADD3 UR51, UPT, UPT, UR51, 0x1, URZ ;  /* 0x0000000133337890 */ /* 0x000fe6000fffe0ff */
[----:B------:R-:W-:Y:S01]  /*6fe0*/  @P1 LEA R5, R5, UR48, 0x3 ;  /* 0x0000003005051c11 */ /* 0x000fe2000f8e18ff */
[----:B------:R-:W-:Y:S04]  /*6ff0*/  UISETP.NE.AND UP0, UPT, UR51, 0x4, UPT ;  /* 0x000000043300788c */ /* 0x000fe8000bf05270 */
[----:B------:R-:W-:Y:S01]  /*7000*/  @P1 VIADD R5, R5, 0x80 ;  /* 0x0000008005051836 */ /* 0x000fe20000000000 */
[----:B------:R-:W-:Y:S04]  /*7010*/  USEL UR51, UR51, URZ, UP0 ;  /* 0x000000ff33337287 */ /* 0x000fe80008000000 */
[----:B------:R-:W-:Y:S04]  /*7020*/  @P1 PRMT R0, R0, 0x654, R5 ;  /* 0x0000065400001816 */ /* 0x000fe80000000005 */
[----:B------:R2:W-:Y:S04]  /*7030*/  @P1 SYNCS.ARRIVE.TRANS64.RED.A1T0 RZ, [R0+URZ], RZ ;  /* 0x000000ff00ff19a7 */ /* 0x0005e800081004ff */
.L_x_120:
[----:B------:R-:W4:Y:S01]  /*7040*/  @P1 SYNCS.PHASECHK.TRANS64.TRYWAIT P0, [R3+URZ+0x60], R2 ;  /* 0x00006002030015a7 */ /* 0x000f2200080011ff */
[----:B------:R-:W-:Y:S01]  /*7050*/  BSSY B1, `(.L_x_121) ;  /* 0x0000016000017945 */ /* 0x000fe20003800000 */
[----:B----4-:R-:W-:Y:S03]  /*7060*/  @P1 SEL R89, RZ, 0x1, !P0 ;  /* 0x00000001ff591807 */ /* 0x010fe60004000000 */
[----:B------:R-:W-:Y:S05]  /*7070*/  @!P1 BRA `(.L_x_122) ;  /* 0x00000000004c9947 */ /* 0x000fea0003800000 */
[----:B------:R-:W-:Y:S01]  /*7080*/  ISETP.NE.AND P0, PT, R89, RZ, PT ;  /* 0x000000ff5900720c */ /* 0x000fe20003f05270 */
[----:B------:R-:W-:Y:S01]  /*7090*/  BSSY B0, `(.L_x_123) ;  /* 0x000000b000007945 */ /* 0x000fe20003800000 */
[----:B------:R-:W-:Y:S11]  /*70a0*/  ISETP.NE.AND P1, PT, R90, RZ, PT ;  /* 0x000000ff5a00720c */ /* 0x000ff60003f25270 */
[----:B------:R-:W-:Y:S02]  /*70b0*/  @!UPT UIADD3 URZ, UPT, UPT, URZ, URZ, URZ ;  /* 0x000000fffffff290 */ /* 0x000fe4000fffe0ff */
[C---:B-1----:R-:W-:Y:S01]  /*70c0*/  @P1 IMAD R6, R43.reuse, 0x2000, R80 ;  /* 0x000020002b061824 */ /* 0x042fe200078e0250 */
[C---:B------:R-:W-:Y:S01]  /*70d0*/  @P1 LEA R4, R43.reuse, R78, 0xd ;  /* 0x0000004e2b041211 */ /* 0x040fe200078e68ff */
[C---:B------:R-:W-:Y:S02]  /*70e0*/  @P1 IMAD R5, R43.reuse, 0x2000, R79 ;  /* 0x000020002b051824 */ /* 0x040fe400078e024f */
[----:B------:R-:W-:Y:S01]  /*70f0*/  @P1 IMAD R2, R43, 0x2000, R86 ;  /* 0x000020002b021824 */ /* 0x000fe200078e0256 */
[----:B------:R-:W-:Y:S06]  /*7100*/  @P0 BRA `(.L_x_124) ;  /* 0x00000000000c0947 */ /* 0x000fec0003800000 */
[----:B--2---:R-:W-:Y:S04]  /*7110*/  SHF.L.U32 R0, R77, 0x1f, RZ ;  /* 0x0000001f4d007819 */ /* 0x004fe800000006ff */
[----:B------:R-:W1:Y:S02]  /*7120*/  SYNCS.PHASECHK.TRANS64.TRYWAIT P0, [R3+URZ+0x60], R0 ;  /* 0x00006000030075a7 */ /* 0x000e6400080011ff */
[----:B-1----:R-:W-:Y:S05]  /*7130*/  @!P0 BRA `(.L_x_125) ;  /* 0x0000002800dc8947 */ /* 0x002fea0003800000 */
.L_x_124:
[----:B------:R-:W-:Y:S05]  /*7140*/  BSYNC B0 ;  /* 0x0000000000007941 */ /* 0x000fea0003800000 */
.L_x_123:
[----:B------:R-:W-:Y:S02]  /*7150*/  ISETP.NE.AND P0, PT, R90, RZ, PT ;  /* 0x000000ff5a00720c */ /* 0x000fe40003f05270 */
[----:B------:R-:W-:Y:S11]  /*7160*/  IADD3 R43, PT, PT, R43, 0x1, RZ ;  /* 0x000000012b2b7810 */ /* 0x000ff60007ffe0ff */
[----:B------:R4:W1:Y:S04]  /*7170*/  @P0 LDS.128 R56, [R6] ;  /* 0x0000000006380984 */ /* 0x0008680000000c00 */
[----:B------:R4:W1:Y:S04]  /*7180*/  @P0 LDS.128 R52, [R5+0x10] ;  /* 0x0000100005340984 */ /* 0x0008680000000c00 */
[----:B------:R4:W1:Y:S04]  /*7190*/  @P0 LDS.128 R48, [R4+0x20] ;  /* 0x0000200004300984 */ /* 0x0008680000000c00 */
[----:B------:R4:W1:Y:S02]  /*71a0*/  @P0 LDS.128 R44, [R2+0x30] ;  /* 0x00003000022c0984 */ /* 0x0008640000000c00 */
.L_x_122:
[----:B------:R-:W-:Y:S05]  /*71b0*/  BSYNC B1 ;  /* 0x0000000000017941 */ /* 0x000fea0003800000 */
.L_x_121:
[----:B-1----:R-:W-:Y:S05]  /*71c0*/  VIADD R3, R34, 0x10 ;  /* 0x0000001022037836 */ /* 0x002fea0000000000 */
[----:B------:R-:W-:Y:S04]  /*71d0*/  SHF.R.U32.HI R3, RZ, 0x15, R3 ;  /* 0x00000015ff037819 */ /* 0x000fe80000011603 */
[----:B------:R-:W-:Y:S11]  /*71e0*/  LOP3.LUT P0, RZ, R3, 0x3, R72, 0x48, !PT ;  /* 0x0000000303ff7812 */ /* 0x000ff60007804848 */
[----:B------:R-:W-:Y:S02]  /*71f0*/  @!UPT UIADD3 URZ, UPT, UPT, URZ, URZ, URZ ;  /* 0x000000fffffff290 */ /* 0x000fe4000fffe0ff */
[----:B------:R-:W-:Y:S05]  /*7200*/  @!P0 BRA `(.L_x_126) ;  /* 0x0000000000408947 */ /* 0x000fea0003800000 */
[----:B------:R-:W1:Y:S01]  /*7210*/  LDCU.64 UR8, c[0x4][0x70] ;  /* 0x01000e00ff0877ac */ /* 0x000e620008000a00 */
[----:B------:R-:W-:Y:S01]  /*7220*/  MOV R3, 0x0 ;  /* 0x0000000000037802 */ /* 0x000fe20000000f00 */
[----:B------:R-:W-:Y:S02]  /*7230*/  HFMA2 R12, -RZ, RZ, 0, 5.9604644775390625e-08 ;  /* 0x00000001ff0c7431 */ /* 0x000fe400000001ff */
[----:B------:R-:W-:Y:S02]  /*7240*/  IMAD.MOV.U32 R8, RZ, RZ, 0x192 ;  /* 0x00000192ff087424 */ /* 0x000fe400078e00ff */
[----:B------:R-:W-:Y:S01]  /*7250*/  IMAD.MOV.U32 R13, RZ, RZ, RZ ;  /* 0x000000ffff0d7224 */ /* 0x000fe200078e00ff */
[----:B------:R-:W5:Y:S01]  /*7260*/  LDCU.64 UR6, c[0x4][0x78] ;  /* 0x01000f00ff0677ac */ /* 0x000f620008000a00 */
[----:B----4-:R-:W4:Y:S01]  /*7270*/  LDC.64 R2, c[0x4][R3] ;  /* 0x0100000003027b82 */ /* 0x010f220000000a00 */
[----:B------:R-:W2:Y:S01]  /*7280*/  LDCU.64 UR4, c[0x4][0x10] ;  /* 0x01000200ff0477ac */ /* 0x000ea20008000a00 */
[----:B-1----:R-:W-:Y:S01]  /*7290*/  MOV R5, UR9 ;  /* 0x0000000900057c02 */ /* 0x002fe20008000f00 */
[----:B------:R-:W-:Y:S01]  /*72a0*/  IMAD.U32 R4, RZ, RZ, UR8 ;  /* 0x00000008ff047e24 */ /* 0x000fe2000f8e00ff */
[----:B-----5:R-:W-:Y:S01]  /*72b0*/  MOV R7, UR7 ;  /* 0x0000000700077c02 */ /* 0x020fe20008000f00 */
[----:B------:R-:W-:Y:S01]  /*72c0*/  IMAD.U32 R6, RZ, RZ, UR6 ;  /* 0x00000006ff067e24 */ /* 0x000fe2000f8e00ff */
[----:B--2---:R-:W-:Y:S01]  /*72d0*/  MOV R11, UR5 ;  /* 0x00000005000b7c02 */ /* 0x004fe20008000f00 */
[----:B------:R-:W-:Y:S02]  /*72e0*/  IMAD.U32 R10, RZ, RZ, UR4 ;  /* 0x00000004ff0a7e24 */ /* 0x000fe4000f8e00ff */
[----:B------:R-:W-:Y:S07]  /*72f0*/  LEPC R20, `(.L_x_126) ;  /* 0x000000001014794e */ /* 0x000fee0000000000 */
[----:B---34-:R-:W-:Y:S05]  /*7300*/  CALL.ABS.NOINC R2 ;  /* 0x0000000002007343 */ /* 0x018fea0003c00000 */
.L_x_126:
[----:B------:R-:W-:Y:S01]  /*7310*/  LOP3.LUT R20, R56, 0xffffe000, RZ, 0xc0, !PT ;  /* 0xffffe00038147812 */ /* 0x000fe200078ec0ff */
[----:B------:R-:W-:Y:S05]  /*7320*/  WARPSYNC.ALL ;  /* 0x0000000000007948 */ /* 0x000fea0003800000 */
[----:B------:R-:W-:Y:S01]  /*7330*/  R2UR UR4, R34 ;  /* 0x00000000220472ca */ /* 0x000fe200000e0000 */
[----:B------:R-:W-:Y:S01]  /*7340*/  IMAD.U32 R92, RZ, RZ, UR51 ;  /* 0x00000033ff5c7e24 */ /* 0x000fe2000f8e00ff */
[----:B------:R-:W-:Y:S01]  /*7350*/  LOP3.LUT R21, R57, 0xffffe000, RZ, 0xc0, !PT ;  /* 0xffffe00039157812 */ /* 0x000fe200078ec0ff */
[----:B------:R-:W-:Y:S01]  /*7360*/  IMAD.U32 R91, RZ, RZ, UR37 ;  /* 0x00000025ff5b7e24 */ /* 0x000fe2000f8e00ff */
[----:B------:R-:W-:Y:S01]  /*7370*/  LOP3.LUT R40, R59, 0xffffe000, RZ, 0xc0, !PT ;  /* 0xffffe0003b287812 */ /* 0x000fe200078ec0ff */
[----:B------:R-:W-:Y:S01]  /*7380*/  BSSY.RECONVERGENT B0, `(.L_x_127) ;  /* 0x0000060000007945 */ /* 0x000fe20003800200 */
[----:B------:R-:W-:Y:S02]  /*7390*/  LOP3.LUT R41, R52, 0xffffe000, RZ, 0xc0, !PT ;  /* 0xffffe00034297812 */ /* 0x000fe400078ec0ff */
[----:B------:R-:W-:Y:S02]  /*73a0*/  LOP3.LUT R42, R53, 0xffffe000, RZ, 0xc0, !PT ;  /* 0xffffe000352a7812 */ /* 0x000fe400078ec0ff */
[----:B------:R-:W-:Y:S02]  /*73b0*/  ISETP.NE.AND P6, PT, R87, RZ, PT ;  /* 0x000000ff5700720c */ /* 0x000fe40003fc5270 */
[----:B------:R-:W-:Y:S01]  /*73c0*/  ISETP.NE.AND P0, PT, R82, RZ, PT ;  /* 0x000000ff5200720c */ /* 0x000fe20003f05270 */
[----:B----4-:R-:W2:Y:S10]  /*73d0*/  LDTM.x16 R4, tmem[UR4+0x10] ;  /* 0x00001004000479ee */ /* 0x010eb40008240000 */
[----:B------:R-:W-:Y:S02]  /*73e0*/  @P6 LEA R92, R92, UR48, 0x3 ;  /* 0x000000305c5c6c11 */ /* 0x000fe4000f8e18ff */
[----:B------:R-:W-:Y:S03]  /*73f0*/  @P6 SHF.L.U32 R93, R77, 0x1f, RZ ;  /* 0x0000001f4d5d6819 */ /* 0x000fe600000006ff */
[----:B------:R-:W-:Y:S05]  /*7400*/  @P6 VIADD R92, R92, 0x80 ;  /* 0x000000805c5c6836 */ /* 0x000fea0000000000 */
[----:B------:R-:W-:Y:S02]  /*7410*/  @P6 PRMT R91, R91, 0x654, R92 ;  /* 0x000006545b5b6816 */ /* 0x000fe4000000005c */
[----:B------:R-:W-:Y:S01]  /*7420*/  LEA R92, R43, UR48, 0x3 ;  /* 0x000000302b5c7c11 */ /* 0x000fe2000f8e18ff */
[C---:B--2---:R-:W-:Y:S01]  /*7430*/  FMUL R0, R32.reuse, R4 ;  /* 0x0000000420007220 */ /* 0x044fe20000400000 */
[C---:B------:R-:W-:Y:S01]  /*7440*/  FMUL R2, R32.reuse, R5 ;  /* 0x0000000520027220 */ /* 0x040fe20000400000 */
[C---:B------:R-:W-:Y:S01]  /*7450*/  FMUL R3, R32.reuse, R6 ;  /* 0x0000000620037220 */ /* 0x040fe20000400000 */
[----:B------:R-:W-:Y:S01]  /*7460*/  FMUL R7, R32, R7 ;  /* 0x0000000720077220 */ /* 0x000fe20000400000 */
[C---:B------:R-:W-:Y:S01]  /*7470*/  FFMA R36, R35.reuse, R20, R0 ;  /* 0x0000001423247223 */ /* 0x040fe20000000000 */
[----:B------:R-:W-:Y:S01]  /*7480*/  LOP3.LUT R20, R58, 0xffffe000, RZ, 0xc0, !PT ;  /* 0xffffe0003a147812 */ /* 0x000fe200078ec0ff */
[C---:B------:R-:W-:Y:S01]  /*7490*/  FFMA R37, R35.reuse, R21, R2 ;  /* 0x0000001523257223 */ /* 0x040fe20000000002 */
[----:B------:R-:W-:Y:S01]  /*74a0*/  LOP3.LUT R21, R48, 0xffffe000, RZ, 0xc0, !PT ;  /* 0xffffe00030157812 */ /* 0x000fe200078ec0ff */
[----:B------:R-:W-:Y:S01]  /*74b0*/  FMUL R4, R32, R8 ;  /* 0x0000000820047220 */ /* 0x000fe20000400000 */
[----:B------:R-:W-:Y:S01]  /*74c0*/  F2FP.TF32.F32.PACK_B R36, R36 ;  /* 0x00000024ff24723e */ /* 0x000fe200024050ff */
[C---:B------:R-:W-:Y:S01]  /*74d0*/  FFMA R38, R35.reuse, R20, R3 ;  /* 0x0000001423267223 */ /* 0x040fe20000000003 */
[----:B------:R-:W-:Y:S01]  /*74e0*/  LOP3.LUT R20, R54, 0xffffe000, RZ, 0xc0, !PT ;  /* 0xffffe00036147812 */ /* 0x000fe200078ec0ff */
[----:B------:R-:W-:Y:S01]  /*74f0*/  FFMA R39, R35, R40, R7 ;  /* 0x0000002823277223 */ /* 0x000fe20000000007 */
[----:B------:R-:W-:Y:S01]  /*7500*/  LOP3.LUT R40, R55, 0xffffe000, RZ, 0xc0, !PT ;  /* 0xffffe00037287812 */ /* 0x000fe200078ec0ff */
[C---:B------:R-:W-:Y:S01]  /*7510*/  FMUL R5, R32.reuse, R9 ;  /* 0x0000000920057220 */ /* 0x040fe20000400000 */
[C---:B------:R-:W-:Y:S01]  /*7520*/  FMUL R6, R32.reuse, R10 ;  /* 0x0000000a20067220 */ /* 0x040fe20000400000 */
[C---:B------:R-:W-:Y:S01]  /*7530*/  FMUL R11, R32.reuse, R11 ;  /* 0x0000000b200b7220 */ /* 0x040fe20000400000 */
[----:B------:R-:W-:Y:S01]  /*7540*/  F2FP.TF32.F32.PACK_B R37, R37 ;  /* 0x00000025ff25723e */ /* 0x000fe200024050ff */
[C---:B------:R-:W-:Y:S01]  /*7550*/  FFMA R4, R35.reuse, R41, R4 ;  /* 0x0000002923047223 */ /* 0x040fe20000000004 */
[----:B------:R-:W-:Y:S01]  /*7560*/  F2FP.TF32.F32.PACK_B R38, R38 ;  /* 0x00000026ff26723e */ /* 0x000fe200024050ff */
[C---:B------:R-:W-:Y:S01]  /*7570*/  FFMA R5, R35.reuse, R42, R5 ;  /* 0x0000002a23057223 */ /* 0x040fe20000000005 */
[----:B------:R-:W-:Y:S01]  /*7580*/  F2FP.TF32.F32.PACK_B R39, R39 ;  /* 0x00000027ff27723e */ /* 0x000fe200024050ff */
[C---:B------:R-:W-:Y:S01]  /*7590*/  FFMA R6, R35.reuse, R20, R6 ;  /* 0x0000001423067223 */ /* 0x040fe20000000006 */
[----:B------:R-:W-:Y:S01]  /*75a0*/  FFMA R7, R35, R40, R11 ;  /* 0x0000002823077223 */ /* 0x000fe2000000000b */
        /* <DEDUP_REMOVED lines=47> */
[----:B------:R-:W-:Y:S02]  /*78a0*/  UIADD3 UR12, UP0, UPT, UR52, 0x680, URZ ;  /* 0x00000680340c7890 */ /* 0x000fe4000ff1e0ff */
[----:B------:R-:W-:Y:S02]  /*78b0*/  UIADD3 UR9, UPT, UPT, UR41, 0x10, URZ ;  /* 0x0000001029097890 */ /* 0x000fe4000fffe0ff */
[----:B------:R-:W-:Y:S02]  /*78c0*/  UIADD3 UR8, UPT, UPT, UR48, 0x2200, URZ ;  /* 0x0000220030087890 */ /* 0x000fe4000fffe0ff */
[----:B------:R-:W-:Y:S01]  /*78d0*/  UIADD3.X UR13, UPT, UPT, URZ, UR53, URZ, UP0, !UPT ;  /* 0x00000035ff0d7290 */ /* 0x000fe200087fe4ff */
[----:B------:R-:W-:Y:S01]  /*78e0*/  UMOV UR10, UR42 ;  /* 0x0000002a000a7c82 */ /* 0x000fe20008000000 */
[----:B------:R-:W-:Y:S01]  /*78f0*/  UMOV UR11, UR36 ;  /* 0x00000024000b7c82 */ /* 0x000fe20008000000 */
[----:B------:R-:W-:Y:S02]  /*7900*/  UIADD3 UR5, UPT, UPT, UR41, 0x50, URZ ;  /* 0x0000005029057890 */ /* 0x000fe4000fffe0ff */
[----:B------:R-:W-:Y:S01]  /*7910*/  UIADD3 UR4, UPT, UPT, UR48, 0x3200, URZ ;  /* 0x0000320030047890 */ /* 0x000fe2000fffe0ff */
[----:B------:R-:W-:Y:S03]  /*7920*/  UMOV UR6, UR42 ;  /* 0x0000002a00067c82 */ /* 0x000fe60008000000 */
[----:B------:R2:W-:Y:S01]  /*7930*/  UTMASTG.3D [UR8], [UR12] ;  /* 0x000000080c0073b5 */ /* 0x0005e20008010000 */
[----:B------:R-:W-:Y:S04]  /*7940*/  UMOV UR7, UR36 ;  /* 0x0000002400077c82 */ /* 0x000fe80008000000 */
[----:B------:R2:W-:Y:S01]  /*7950*/  UTMASTG.3D [UR4], [UR12] ;  /* 0x000000040c0073b5 */ /* 0x0005e20008010000 */
[----:B------:R0:W-:Y:S01]  /*7960*/  UTMACMDFLUSH ;  /* 0x00000000000079b7 */ /* 0x0001e20000000000 */
[----:B--2---:R-:W-:Y:S04]  /*7970*/  DEPBAR.LE SB0, 0x1 ;  /* 0x000080400000791a */ /* 0x004fe80000000000 */
.L_x_128:
[----:B------:R-:W-:Y:S05]  /*7980*/  BSYNC.RECONVERGENT B0 ;  /* 0x0000000000007941 */ /* 0x000fea0003800200 */
.L_x_127:
[----:B------:R-:W-:Y:S01]  /*7990*/  BAR.SYNC.DEFER_BLOCKING 0x1, 0x80 ;  /* 0x0042000000007b1d */ /* 0x000fe20000010000 */
[----:B------:R-:W-:Y:S04]  /*79a0*/  UIADD3 UR40, UPT, UPT, UR51, 0x1, URZ ;  /* 0x0000000133287890 */ /* 0x000fe8000fffe0ff */
[----:B------:R-:W-:Y:S04]  /*79b0*/  UISETP.NE.AND UP0, UPT, UR40, 0x4, UPT ;  /* 0x000000042800788c */ /* 0x000fe8000bf05270 */
[----:B------:R-:W-:Y:S01]  /*79c0*/  USEL UR40, UR40, URZ, UP0 ;  /* 0x000000ff28287287 */ /* 0x000fe20008000000 */
[----:B------:R2:W-:Y:S01]  /*79d0*/  @P6 SYNCS.ARRIVE.TRANS64.RED.A1T0 RZ, [R91+URZ], RZ ;  /* 0x000000ff5bff69a7 */ /* 0x0005e200081004ff */
[----:B------:R-:W-:Y:S01]  /*79e0*/  BSSY B1, `(.L_x_129) ;  /* 0x0000017000017945 */ /* 0x000fe20003800000 */
[----:B------:R-:W4:Y:S02]  /*79f0*/  @P6 SYNCS.PHASECHK.TRANS64.TRYWAIT P0, [R92+URZ+0x60], R93 ;  /* 0x0000605d5c0065a7 */ /* 0x000f2400080011ff */
[----:B----4-:R-:W-:Y:S01]  /*7a00*/  @P6 SEL R89, RZ, 0x1, !P0 ;  /* 0x00000001ff596807 */ /* 0x010fe20004000000 */
[----:B--2---:R-:W-:Y:S06]  /*7a10*/  @!P6 BRA `(.L_x_130) ;  /* 0x00000000004ce947 */ /* 0x004fec0003800000 */
        /* <DEDUP_REMOVED lines=9> */
[----:B------:R-:W-:Y:S04]  /*7ab0*/  SHF.L.U32 R5, R77, 0x1f, RZ ;  /* 0x0000001f4d057819 */ /* 0x000fe800000006ff */
[----:B------:R-:W1:Y:S02]  /*7ac0*/  SYNCS.PHASECHK.TRANS64.TRYWAIT P0, [R92+URZ+0x60], R5 ;  /* 0x000060055c0075a7 */ /* 0x000e6400080011ff */
[----:B-1----:R-:W-:Y:S05]  /*7ad0*/  @!P0 BRA `(.L_x_133) ;  /* 0x0000002000888947 */ /* 0x002fea0003800000 */
.L_x_132:
[----:B------:R-:W-:Y:S05]  /*7ae0*/  BSYNC B0 ;  /* 0x0000000000007941 */ /* 0x000fea0003800000 */
.L_x_131:
[----:B------:R-:W-:Y:S02]  /*7af0*/  ISETP.NE.AND P0, PT, R90, RZ, PT ;  /* 0x000000ff5a00720c */ /* 0x000fe40003f05270 */
[----:B------:R-:W-:Y:S11]  /*7b00*/  IADD3 R43, PT, PT, R43, 0x1, RZ ;  /* 0x000000012b2b7810 */ /* 0x000ff60007ffe0ff */
[----:B------:R2:W4:Y:S04]  /*7b10*/  @P0 LDS.128 R56, [R4] ;  /* 0x0000000004380984 */ /* 0x0005280000000c00 */
[----:B------:R2:W1:Y:S04]  /*7b20*/  @P0 LDS.128 R52, [R3+0x10] ;  /* 0x0000100003340984 */ /* 0x0004680000000c00 */
[----:B------:R2:W1:Y:S04]  /*7b30*/  @P0 LDS.128 R48, [R2+0x20] ;  /* 0x0000200002300984 */ /* 0x0004680000000c00 */
[----:B------:R2:W1:Y:S02]  /*7b40*/  @P0 LDS.128 R44, [R0+0x30] ;  /* 0x00003000002c0984 */ /* 0x0004640000000c00 */
.L_x_130:
[----:B------:R-:W-:Y:S05]  /*7b50*/  BSYNC B1 ;  /* 0x0000000000017941 */ /* 0x000fea0003800000 */
.L_x_129:
[----:B--2---:R-:W-:Y:S05]  /*7b60*/  VIADD R3, R34, 0x20 ;  /* 0x0000002022037836 */ /* 0x004fea0000000000 */
[----:B------:R-:W-:Y:S04]  /*7b70*/  SHF.R.U32.HI R3, RZ, 0x15, R3 ;  /* 0x00000015ff037819 */ /* 0x000fe80000011603 */
[----:B------:R-:W-:Y:S11]  /*7b80*/  LOP3.LUT P0, RZ, R3, 0x3, R72, 0x48, !PT ;  /* 0x0000000303ff7812 */ /* 0x000ff60007804848 */
[----:B------:R-:W-:Y:S02]  /*7b90*/  @!UPT UIADD3 URZ, UPT, UPT, URZ, URZ, URZ ;  /* 0x000000fffffff290 */ /* 0x000fe4000fffe0ff */
[----:B------:R-:W-:Y:S05]  /*7ba0*/  @!P0 BRA `(.L_x_134) ;  /* 0x0000000000408947 */ /* 0x000fea0003800000 */
[----:B------:R-:W2:Y:S01]  /*7bb0*/  LDCU.64 UR8, c[0x4][0x70] ;  /* 0x01000e00ff0877ac */ /* 0x000ea20008000a00 */
[----:B------:R-:W-:Y:S01]  /*7bc0*/  MOV R3, 0x0 ;  /* 0x0000000000037802 */ /* 0x000fe20000000f00 */
[----:B-1----:R-:W-:Y:S02]  /*7bd0*/  HFMA2 R12, -RZ, RZ, 0, 5.9604644775390625e-08 ;  /* 0x00000001ff0c7431 */ /* 0x002fe400000001ff */
[----:B------:R-:W-:Y:S02]  /*7be0*/  IMAD.MOV.U32 R8, RZ, RZ, 0x192 ;  /* 0x00000192ff087424 */ /* 0x000fe400078e00ff */
[----:B------:R-:W-:Y:S01]  /*7bf0*/  IMAD.MOV.U32 R13, RZ, RZ, RZ ;  /* 0x000000ffff0d7224 */ /* 0x000fe200078e00ff */
[----:B------:R-:W1:Y:S01]  /*7c00*/  LDCU.64 UR6, c[0x4][0x78] ;  /* 0x01000f00ff0677ac */ /* 0x000e620008000a00 */
[----:B------:R-:W3:Y:S01]  /*7c10*/  LDC.64 R2, c[0x4][R3] ;  /* 0x0100000003027b82 */ /* 0x000ee20000000a00 */
[----:B------:R-:W5:Y:S01]  /*7c20*/  LDCU.64 UR4, c[0x4][0x10] ;  /* 0x01000200ff0477ac */ /* 0x000f620008000a00 */
[----:B--2---:R-:W-:Y:S01]  /*7c30*/  MOV R5, UR9 ;  /* 0x0000000900057c02 */ /* 0x004fe20008000f00 */
[----:B------:R-:W-:Y:S01]  /*7c40*/  IMAD.U32 R4, RZ, RZ, UR8 ;  /* 0x00000008ff047e24 */ /* 0x000fe2000f8e00ff */
[----:B-1----:R-:W-:Y:S01]  /*7c50*/  MOV R7, UR7 ;  /* 0x0000000700077c02 */ /* 0x002fe20008000f00 */
[----:B------:R-:W-:Y:S01]  /*7c60*/  IMAD.U32 R6, RZ, RZ, UR6 ;  /* 0x00000006ff067e24 */ /* 0x000fe2000f8e00ff */
[----:B-----5:R-:W-:Y:S01]  /*7c70*/  MOV R11, UR5 ;  /* 0x00000005000b7c02 */ /* 0x020fe20008000f00 */
[----:B------:R-:W-:Y:S02]  /*7c80*/  IMAD.U32 R10, RZ, RZ, UR4 ;  /* 0x00000004ff0a7e24 */ /* 0x000fe4000f8e00ff */
[----:B------:R-:W-:Y:S07]  /*7c90*/  LEPC R20, `(.L_x_134) ;  /* 0x000000001014794e */ /* 0x000fee0000000000 */
[----:B---34-:R-:W-:Y:S05]  /*7ca0*/  CALL.ABS.NOINC R2 ;  /* 0x0000000002007343 */ /* 0x018fea0003c00000 */
.L_x_134:
[----:B----4-:R-:W-:Y:S01]  /*7cb0*/  LOP3.LUT R20, R56, 0xffffe000, RZ, 0xc0, !PT ;  /* 0xffffe00038147812 */ /* 0x010fe200078ec0ff */
[----:B------:R-:W-:Y:S05]  /*7cc0*/  WARPSYNC.ALL ;  /* 0x0000000000007948 */ /* 0x000fea0003800000 */
[----:B------:R-:W-:Y:S01]  /*7cd0*/  R2UR UR4, R34 ;  /* 0x00000000220472ca */ /* 0x000fe200000e0000 */
[----:B-1----:R-:W-:Y:S01]  /*7ce0*/  IMAD.U32 R92, RZ, RZ, UR40 ;  /* 0x00000028ff5c7e24 */ /* 0x002fe2000f8e00ff */
        /* <DEDUP_REMOVED lines=8> */
[----:B------:R-:W1:Y:S10]  /*7d70*/  LDTM.x16 R4, tmem[UR4+0x20] ;  /* 0x00002004000479ee */ /* 0x000e740008240000 */
[----:B------:R-:W-:Y:S02]  /*7d80*/  @P6 LEA R92, R92, UR48, 0x3 ;  /* 0x000000305c5c6c11 */ /* 0x000fe4000f8e18ff */
[----:B------:R-:W-:Y:S03]  /*7d90*/  @P6 SHF.L.U32 R93, R77, 0x1f, RZ ;  /* 0x0000001f4d5d6819 */ /* 0x000fe600000006ff */
[----:B------:R-:W-:Y:S05]  /*7da0*/  @P6 VIADD R92, R92, 0x80 ;  /* 0x000000805c5c6836 */ /* 0x000fea0000000000 */
[----:B------:R-:W-:Y:S02]  /*7db0*/  @P6 PRMT R91, R91, 0x654, R92 ;  /* 0x000006545b5b6816 */ /* 0x000fe4000000005c */
[----:B------:R-:W-:Y:S01]  /*7dc0*/  LEA R92, R43, UR48, 0x3 ;  /* 0x000000302b5c7c11 */ /* 0x000fe2000f8e18ff */
[C---:B-1----:R-:W-:Y:S01]  /*7dd0*/  FMUL R0, R32.reuse, R4 ;  /* 0x0000000420007220 */ /* 0x042fe20000400000 */
        /* <DEDUP_REMOVED lines=84> */
.L_x_136:
[----:B------:R-:W-:Y:S05]  /*8320*/  BSYNC.RECONVERGENT B0 ;  /* 0x0000000000007941 */ /* 0x000fea0003800200 */
.L_x_135:
        /* <DEDUP_REMOVED lines=13> */
[C---:B------:R-:W-:Y:S01]  /*8400*/  @P1 IMAD R3, R43.reuse, 0x2000, R80 ;  /* 0x000020002b031824 */ /* 0x040fe200078e0250 */
[C---:B------:R-:W-:Y:S01]  /*8410*/  @P1 LEA R0, R43.reuse, R78, 0xd ;  /* 0x0000004e2b001211 */ /* 0x040fe200078e68ff */
[C---:B------:R-:W-:Y:S02]  /*8420*/  @P1 IMAD R2, R43.reuse, 0x2000, R79 ;  /* 0x000020002b021824 */ /* 0x040fe400078e024f */
[----:B------:R-:W-:Y:S01]  /*8430*/  @P1 IMAD R43, R43, 0x2000, R86 ;  /* 0x000020002b2b1824 */ /* 0x000fe200078e0256 */
[----:B------:R-:W-:Y:S06]  /*8440*/  @P0 BRA `(.L_x_140) ;  /* 0x00000000000c0947 */ /* 0x000fec0003800000 */
[----:B-1----:R-:W-:Y:S04]  /*8450*/  SHF.L.U32 R5, R77, 0x1f, RZ ;  /* 0x0000001f4d057819 */ /* 0x002fe800000006ff */
[----:B------:R-:W1:Y:S02]  /*8460*/  SYNCS.PHASECHK.TRANS64.TRYWAIT P0, [R92+URZ+0x60], R5 ;  /* 0x000060055c0075a7 */ /* 0x000e6400080011ff */
[----:B-1----:R-:W-:Y:S05]  /*8470*/  @!P0 BRA `(.L_x_141) ;  /* 0x0000001800348947 */ /* 0x002fea0003800000 */
.L_x_140:
[----:B------:R-:W-:Y:S05]  /*8480*/  BSYNC B0 ;  /* 0x0000000000007941 */ /* 0x000fea0003800000 */
.L_x_139:
[----:B------:R-:W-:Y:S11]  /*8490*/  ISETP.NE.AND P0, PT, R90, RZ, PT ;  /* 0x000000ff5a00720c */ /* 0x000ff60003f05270 */
[----:B------:R-:W-:Y:S02]  /*84a0*/  @!UPT UIADD3 URZ, UPT, UPT, URZ, URZ, URZ ;  /* 0x000000fffffff290 */ /* 0x000fe4000fffe0ff */
[----:B------:R2:W4:Y:S04]  /*84b0*/  @P0 LDS.128 R56, [R3] ;  /* 0x0000000003380984 */ /* 0x0005280000000c00 */
[----:B------:R2:W1:Y:S04]  /*84c0*/  @P0 LDS.128 R52, [R2+0x10] ;  /* 0x0000100002340984 */ /* 0x0004680000000c00 */
[----:B------:R2:W1:Y:S04]  /*84d0*/  @P0 LDS.128 R48, [R0+0x20] ;  /* 0x0000200000300984 */ /* 0x0004680000000c00 */
[----:B------:R2:W1:Y:S02]  /*84e0*/  @P0 LDS.128 R44, [R43+0x30] ;  /* 0x000030002b2c0984 */ /* 0x0004640000000c00 */
.L_x_138:
[----:B------:R-:W-:Y:S05]  /*84f0*/  BSYNC B1 ;  /* 0x0000000000017941 */ /* 0x000fea0003800000 */
.L_x_137:
        /* <DEDUP_REMOVED lines=21> */
.L_x_142:
[----:B------:R-:W-:Y:S01]  /*8650*/  ISETP.NE.AND P0, PT, R82, RZ, PT ;  /* 0x000000ff5200720c */ /* 0x000fe20003f05270 */
[----:B------:R-:W-:Y:S05]  /*8660*/  WARPSYNC.ALL ;  /* 0x0000000000007948 */ /* 0x000fea0003800000 */
[----:B------:R-:W-:Y:S01]  /*8670*/  R2UR UR4, R34 ;  /* 0x00000000220472ca */ /* 0x000fe200000e0000 */
[----:B------:R-:W-:Y:S01]  /*8680*/  VIADD R88, R88, 0xf0 ;  /* 0x000000f058587836 */ /* 0x000fe20000000000 */
[----:B----4-:R-:W-:Y:S01]  /*8690*/  LOP3.LUT R0, R56, 0xffffe000, RZ, 0xc0, !PT ;  /* 0xffffe00038007812 */ /* 0x010fe200078ec0ff */
[----:B------:R-:W-:Y:S01]  /*86a0*/  BSSY.RECONVERGENT B0, `(.L_x_143) ;  /* 0x000005e000007945 */ /* 0x000fe20003800200 */
[----:B------:R-:W-:Y:S02]  /*86b0*/  LOP3.LUT R2, R57, 0xffffe000, RZ, 0xc0, !PT ;  /* 0xffffe00039027812 */ /* 0x000fe400078ec0ff */
[----:B------:R-:W-:Y:S02]  /*86c0*/  LOP3.LUT R3, R58, 0xffffe000, RZ, 0xc0, !PT ;  /* 0xffffe0003a037812 */ /* 0x000fe400078ec0ff */
[----:B------:R-:W-:Y:S02]  /*86d0*/  LOP3.LUT R20, R59, 0xffffe000, RZ, 0xc0, !PT ;  /* 0xffffe0003b147812 */ /* 0x000fe400078ec0ff */
[----:B-1----:R-:W-:Y:S02]  /*86e0*/  LOP3.LUT R21, R52, 0xffffe000, RZ, 0xc0, !PT ;  /* 0xffffe00034157812 */ /* 0x002fe400078ec0ff */
[----:B------:R-:W-:Y:S01]  /*86f0*/  LOP3.LUT R36, R53, 0xffffe000, RZ, 0xc0, !PT ;  /* 0xffffe00035247812 */ /* 0x000fe200078ec0ff */
[----:B------:R-:W1:Y:S01]  /*8700*/  LDTM.x16 R4, tmem[UR4+0x30] ;  /* 0x00003004000479ee */ /* 0x000e620008240000 */
[----:B------:R-:W-:Y:S01]  /*8710*/  LOP3.LUT R37, R54, 0xffffe000, RZ, 0xc0, !PT ;  /* 0xffffe00036257812 */ /* 0x000fe200078ec0ff */
[----:B------:R-:W-:Y:S01]  /*8720*/  NOP ;  /* 0x0000000000007918 */ /* 0x000fe20000000000 */
[----:B------:R-:W-:Y:S02]  /*8730*/  LOP3.LUT R38, R55, 0xffffe000, RZ, 0xc0, !PT ;  /* 0xffffe00037267812 */ /* 0x000fe400078ec0ff */
[----:B------:R-:W-:Y:S02]  /*8740*/  LOP3.LUT R88, R88, 0xfefffff8, RZ, 0xc0, !PT ;  /* 0xfefffff858587812 */ /* 0x000fe400078ec0ff */
[----:B------:R-:W-:Y:S02]  /*8750*/  LOP3.LUT R39, R48, 0xffffe000, RZ, 0xc0, !PT ;  /* 0xffffe00030277812 */ /* 0x000fe400078ec0ff */
[----:B------:R-:W-:Y:S01]  /*8760*/  LOP3.LUT R40, R49, 0xffffe000, RZ, 0xc0, !PT ;  /* 0xffffe00031287812 */ /* 0x000fe200078ec0ff */
[----:B-1----:R1:W-:Y:S01]  /*8770*/  SYNCS.ARRIVE.TRANS64.RED.A1T0 RZ, [R88+URZ], RZ ;  /* 0x000000ff58ff79a7 */ /* 0x0023e200081004ff */
[----:B------:R-:W-:Y:S02]  /*8780*/  LOP3.LUT R41, R50, 0xffffe000, RZ, 0xc0, !PT ;  /* 0xffffe00032297812 */ /* 0x000fe400078ec0ff */
[----:B------:R-:W-:Y:S02]  /*8790*/  LOP3.LUT R42, R51, 0xffffe000, RZ, 0xc0, !PT ;  /* 0xffffe000332a7812 */ /* 0x000fe400078ec0ff */
[----:B------:R-:W-:Y:S02]  /*87a0*/  LOP3.LUT R43, R44, 0xffffe000, RZ, 0xc0, !PT ;  /* 0xffffe0002c2b7812 */ /* 0x000fe400078ec0ff */
[----:B------:R-:W-:Y:S02]  /*87b0*/  LOP3.LUT R44, R45, 0xffffe000, RZ, 0xc0, !PT ;  /* 0xffffe0002d2c7812 */ /* 0x000fe400078ec0ff */
[----:B------:R-:W-:Y:S02]  /*87c0*/  LOP3.LUT R45, R46, 0xffffe000, RZ, 0xc0, !PT ;  /* 0xffffe0002e2d7812 */ /* 0x000fe400078ec0ff */
[----:B------:R-:W-:Y:S01]  /*87d0*/  LOP3.LUT R46, R47, 0xffffe000, RZ, 0xc0, !PT ;  /* 0xffffe0002f2e7812 */ /* 0x000fe200078ec0ff */
[C---:B------:R-:W-:Y:S01]  /*87e0*/  FMUL R4, R32.reuse, R4 ;  /* 0x0000000420047220 */ /* 0x040fe20000400000 */
[C---:B------:R-:W-:Y:S01]  /*87f0*/  FMUL R5, R32.reuse, R5 ;  /* 0x0000000520057220 */ /* 0x040fe20000400000 */
[C---:B------:R-:W-:Y:S01]  /*8800*/  FMUL R6, R32.reuse, R6 ;  /* 0x0000000620067220 */ /* 0x040fe20000400000 */
[C---:B------:R-:W-:Y:S01]  /*8810*/  FMUL R7, R32.reuse, R7 ;  /* 0x0000000720077220 */ /* 0x040fe20000400000 */
[C---:B------:R-:W-:Y:S01]  /*8820*/  FFMA R4, R35.reuse, R0, R4 ;  /* 0x0000000023047223 */ /* 0x040fe20000000004 */
[C---:B------:R-:W-:Y:S01]  /*8830*/  FFMA R5, R35.reuse, R2, R5 ;  /* 0x0000000223057223 */ /* 0x040fe20000000005 */
[C---:B------:R-:W-:Y:S01]  /*8840*/  FFMA R6, R35.reuse, R3, R6 ;  /* 0x0000000323067223 */ /* 0x040fe20000000006 */
[C---:B------:R-:W-:Y:S01]  /*8850*/  FFMA R7, R35.reuse, R20, R7 ;  /* 0x0000001423077223 */ /* 0x040fe20000000007 */
[C---:B------:R-:W-:Y:S01]  /*8860*/  FMUL R8, R32.reuse, R8 ;  /* 0x0000000820087220 */ /* 0x040fe20000400000 */
        /* <DEDUP_REMOVED lines=9> */
[----:B------:R-:W-:Y:S01]  /*8900*/  F2FP.TF32.F32.PACK_B R7, R7 ;  /* 0x00000007ff07723e */ /* 0x000fe200024050ff */
[C---:B------:R-:W-:Y:S01]  /*8910*/  FFMA R11, R35.reuse, R38, R11 ;  /* 0x00000026230b7223 */ /* 0x040fe2000000000b */
[C---:B------:R-:W-:Y:S01]  /*8920*/  FMUL R12, R32.reuse, R12 ;  /* 0x0000000c200c7220 */ /* 0x040fe20000400000 */
[----:B------:R-:W-:Y:S01]  /*8930*/  F2FP.TF32.F32.PACK_B R8, R8 ;  /* 0x00000008ff08723e */ /* 0x000fe200024050ff */
[C---:B------:R-:W-:Y:S01]  /*8940*/  FMUL R13, R32.reuse, R13 ;  /* 0x0000000d200d7220 */ /* 0x040fe20000400000 */
[----:B------:R1:W-:Y:S01]  /*8950*/  STS.128 [R80+0x6000], R4 ;  /* 0x0060000450007388 */ /* 0x0003e20000000c00 */
        /* <DEDUP_REMOVED lines=8> */
[C---:B------:R-:W-:Y:S01]  /*89e0*/  FFMA R15, R35.reuse, R42, R15 ;  /* 0x0000002a230f7223 */ /* 0x040fe2000000000f */
[C---:B------:R-:W-:Y:S01]  /*89f0*/  FMUL R16, R32.reuse, R16 ;  /* 0x0000001020107220 */ /* 0x040fe20000400000 */
[----:B------:R-:W-:Y:S01]  /*8a00*/  F2FP.TF32.F32.PACK_B R12, R12 ;  /* 0x0000000cff0c723e */ /* 0x000fe200024050ff */
[----:B------:R1:W-:Y:S01]  /*8a10*/  STS.128 [R79+0x6010], R8 ;  /* 0x006010084f007388 */ /* 0x0003e20000000c00 */
[C---:B------:R-:W-:Y:S01]  /*8a20*/  FMUL R17, R32.reuse, R17 ;  /* 0x0000001120117220 */ /* 0x040fe20000400000 */
[C---:B------:R-:W-:Y:S01]  /*8a30*/  FMUL R18, R32.reuse, R18 ;  /* 0x0000001220127220 */ /* 0x040fe20000400000 */
[----:B------:R-:W-:Y:S01]  /*8a40*/  FMUL R19, R32, R19 ;  /* 0x0000001320137220 */ /* 0x000fe20000400000 */
[----:B------:R-:W-:Y:S01]  /*8a50*/  F2FP.TF32.F32.PACK_B R13, R13 ;  /* 0x0000000dff0d723e */ /* 0x000fe200024050ff */
[C---:B------:R-:W-:Y:S01]  /*8a60*/  FFMA R16, R35.reuse, R43, R16 ;  /* 0x0000002b23107223 */ /* 0x040fe20000000010 */
[----:B------:R-:W-:Y:S01]  /*8a70*/  F2FP.TF32.F32.PACK_B R14, R14 ;  /* 0x0000000eff0e723e */ /* 0x000fe200024050ff */
[C---:B------:R-:W-:Y:S01]  /*8a80*/  FFMA R17, R35.reuse, R44, R17 ;  /* 0x0000002c23117223 */ /* 0x040fe20000000011 */
[----:B------:R-:W-:Y:S01]  /*8a90*/  F2FP.TF32.F32.PACK_B R15, R15 ;  /* 0x0000000fff0f723e */ /* 0x000fe200024050ff */
[C---:B------:R-:W-:Y:S01]  /*8aa0*/  FFMA R18, R35.reuse, R45, R18 ;  /* 0x0000002d23127223 */ /* 0x040fe20000000012 */
[----:B------:R-:W-:Y:S01]  /*8ab0*/  FFMA R19, R35, R46, R19 ;  /* 0x0000002e23137223 */ /* 0x000fe20000000013 */
[----:B------:R-:W-:Y:S02]  /*8ac0*/  F2FP.TF32.F32.PACK_B R16, R16 ;  /* 0x00000010ff10723e */ /* 0x000fe400024050ff */
[----:B------:R1:W-:Y:S01]  /*8ad0*/  STS.128 [R78+0x6020], R12 ;  /* 0x0060200c4e007388 */ /* 0x0003e20000000c00 */
[----:B------:R-:W-:Y:S02]  /*8ae0*/  F2FP.TF32.F32.PACK_B R17, R17 ;  /* 0x00000011ff11723e */ /* 0x000fe400024050ff */
        /* <DEDUP_REMOVED lines=25> */
.L_x_144:
[----:B------:R-:W-:Y:S05]  /*8c80*/  BSYNC.RECONVERGENT B0 ;  /* 0x0000000000007941 */ /* 0x000fea0003800200 */
.L_x_143:
[----:B------:R-:W-:Y:S01]  /*8c90*/  BAR.SYNC.DEFER_BLOCKING 0x1, 0x80 ;  /* 0x0042000000007b1d */ /* 0x000fe20000010000 */
[----:B------:R-:W-:Y:S01]  /*8ca0*/  UISETP.NE.AND UP0, UPT, UR49, -0x4, UPT ;  /* 0xfffffffc3100788c */ /* 0x000fe2000bf05270 */
[----:B------:R-:W-:Y:S08]  /*8cb0*/  IADD3 R0, PT, PT, R30, 0x1, RZ ;  /* 0x000000011e007810 */ /* 0x000ff00007ffe0ff */
[----:B------:R-:W-:Y:S05]  /*8cc0*/  BRA.U !UP0, `(.L_x_145) ;  /* 0x0000000108287547 */ /* 0x000fea000b800000 */
[----:B------:R-:W-:Y:S01]  /*8cd0*/  ISETP.NE.AND P0, PT, R87, RZ, PT ;  /* 0x000000ff5700720c */ /* 0x000fe20003f05270 */
[----:B------:R-:W-:Y:S01]  /*8ce0*/  IMAD.U32 R3, RZ, RZ, UR51 ;  /* 0x00000033ff037e24 */ /* 0x000fe2000f8e00ff */
[----:B------:R-:W-:Y:S01]  /*8cf0*/  UIADD3 UR51, UPT, UPT, UR51, 0x1, URZ ;  /* 0x0000000133337890 */ /* 0x000fe2000fffe0ff */
[----:B------:R-:W-:Y:S03]  /*8d00*/  IMAD.U32 R2, RZ, RZ, UR37 ;  /* 0x00000025ff027e24 */ /* 0x000fe6000f8e00ff */
[----:B------:R-:W-:Y:S04]  /*8d10*/  UISETP.NE.AND UP0, UPT, UR51, 0x4, UPT ;  /* 0x000000043300788c */ /* 0x000fe8000bf05270 */
[----:B------:R-:W-:Y:S03]  /*8d20*/  USEL UR51, UR51, URZ, UP0 ;  /* 0x000000ff33337287 */ /* 0x000fe60008000000 */
[----:B------:R-:W-:Y:S05]  /*8d30*/  @P0 LEA R3, R3, UR48, 0x3 ;  /* 0x0000003003030c11 */ /* 0x000fea000f8e18ff */
[----:B------:R-:W-:Y:S05]  /*8d40*/  @P0 VIADD R3, R3, 0x80 ;  /* 0x0000008003030836 */ /* 0x000fea0000000000 */
[----:B------:R-:W-:Y:S04]  /*8d50*/  @P0 PRMT R2, R2, 0x654, R3 ;  /* 0x0000065402020816 */ /* 0x000fe80000000003 */
[----:B------:R2:W-:Y:S03]  /*8d60*/  @P0 SYNCS.ARRIVE.TRANS64.RED.A1T0 RZ, [R2+URZ], RZ ;  /* 0x000000ff02ff09a7 */ /* 0x0005e600081004ff */
.L_x_145:
[----:B------:R-:W-:Y:S01]  /*8d70*/  ISETP.NE.AND P2, PT, R83, RZ, PT ;  /* 0x000000ff5300720c */ /* 0x000fe20003f45270 */
[----:B------:R-:W-:Y:S01]  /*8d80*/  UIADD3 UR49, UPT, UPT, UR49, 0x4, URZ ;  /* 0x0000000431317890 */ /* 0x000fe2000fffe0ff */
[----:B------:R-:W-:Y:S01]  /*8d90*/  ISETP.NE.AND P0, PT, R85, 0x2, PT ;  /* 0x000000025500780c */ /* 0x000fe20003f05270 */
[----:B------:R-:W-:Y:S01]  /*8da0*/  IMAD.IADD R20, R29, 0x1, R66 ;  /* 0x000000011d147824 */ /* 0x000fe200078e0242 */
[----:B------:R-:W-:Y:S01]  /*8db0*/  ISETP.NE.AND P1, PT, R0, 0x4, PT ;  /* 0x000000040000780c */ /* 0x000fe20003f25270 */
[----:B------:R-:W-:Y:S01]  /*8dc0*/  IMAD.IADD R21, R31, 0x1, R68 ;  /* 0x000000011f157824 */ /* 0x000fe200078e0244 */
[----:B--2---:R-:W-:Y:S02]  /*8dd0*/  SEL R2, RZ, 0x1, P0 ;  /* 0x00000001ff027807 */ /* 0x004fe40000000000 */
[----:B------:R-:W-:Y:S02]  /*8de0*/  SEL R3, RZ, 0x1, P1 ;  /* 0x00000001ff037807 */ /* 0x000fe40000800000 */
[----:B------:R-:W-:Y:S02]  /*8df0*/  LOP3.LUT R75, R75, R2, RZ, 0x3c, !PT ;  /* 0x000000024b4b7212 */ /* 0x000fe400078e3cff */
[----:B------:R-:W-:Y:S02]  /*8e00*/  LOP3.LUT R76, R76, R3, RZ, 0x3c, !PT ;  /* 0x000000034c4c7212 */ /* 0x000fe400078e3cff */
[----:B------:R-:W-:Y:S02]  /*8e10*/  @P2 R2UR UR36, R74 ;  /* 0x000000004a2422ca */ /* 0x000fe400000e0000 */
[----:B------:R-:W-:Y:S02]  /*8e20*/  SEL R85, R85, RZ, P0 ;  /* 0x000000ff55557207 */ /* 0x000fe40000000000 */
[----:B------:R-:W-:Y:S01]  /*8e30*/  SEL R30, R0, RZ, P1 ;  /* 0x000000ff001e7207 */ /* 0x000fe20000800000 */
[----:B------:R-:W-:Y:S10]  /*8e40*/  @P2 BRA `(.L_x_146) ;  /* 0xffffffcc00082947 */ /* 0x000ff4000383ffff */
[----:B------:R-:W-:-:S09]  /*8e50*/  UISETP.NE.AND UP0, UPT, UR50, URZ, UPT ;  /* 0x000000ff3200728c */ /* 0x000fd2000bf05270 */
[----:B------:R-:W-:Y:S05]  /*8e60*/  BRA.U !UP0, `(.L_x_147) ;  /* 0x0000000108487547 */ /* 0x000fea000b800000 */
[----:B------:R-:W2:Y:S02]  /*8e70*/  LDCU.64 UR4, c[0x0][0x890] ;  /* 0x00011200ff0477ac */ /* 0x000ea40008000a00 */
[----:B--2---:R-:W-:-:S04]  /*8e80*/  UISETP.NE.U32.AND UP0, UPT, UR4, URZ, UPT ;  /* 0x000000ff0400728c */ /* 0x004fc8000bf05070 */
[----:B------:R-:W-:-:S09]  /*8e90*/  UISETP.NE.AND.EX UP0, UPT, UR5, URZ, UPT, UP0 ;  /* 0x000000ff0500728c */ /* 0x000fd2000bf05300 */
[----:B------:R-:W-:Y:S05]  /*8ea0*/  BRA.U UP0, `(.L_x_148) ;  /* 0x00000001000c7547 */ /* 0x000fea000b800000 */
[----:B------:R-:W-:-:S13]  /*8eb0*/  FSETP.NEU.AND P0, PT, R35, RZ, PT ;  /* 0x000000ff2300720b */ /* 0x000fda0003f0d000 */
[----:B------:R-:W-:Y:S05]  /*8ec0*/  @!P0 EXIT ;  /* 0x000000000000894d */ /* 0x000fea0003800000 */
[----:B------:R-:W-:Y:S05]  /*8ed0*/  BRA `(.L_x_147) ;  /* 0x00000000002c7947 */ /* 0x000fea0003800000 */
.L_x_148:
[----:B------:R-:W-:Y:S01]  /*8ee0*/  ISETP.NE.AND P0, PT, R84, RZ, PT ;  /* 0x000000ff5400720c */ /* 0x000fe20003f05270 */
[----:B------:R-:W-:-:S12]  /*8ef0*/  BSSY.RECONVERGENT B0, `(.L_x_147) ;  /* 0x0000009000007945 */ /* 0x000fd80003800200 */
[----:B------:R-:W-:Y:S05]  /*8f00*/  @P0 BRA `(.L_x_149) ;  /* 0x0000000000140947 */ /* 0x000fea0003800000 */
[----:B------:R-:W2:Y:S02]  /*8f10*/  LDCU.64 UR4, c[0x0][0x888] ;  /* 0x00011100ff0477ac */ /* 0x000ea40008000a00 */
[----:B--2---:R-:W-:-:S04]  /*8f20*/  ISETP.NE.U32.AND P0, PT, RZ, UR4, PT ;  /* 0x00000004ff007c0c */ /* 0x004fc8000bf05070 */
[----:B------:R-:W-:-:S13]  /*8f30*/  ISETP.NE.AND.EX P0, PT, RZ, UR5, PT, P0 ;  /* 0x00000005ff007c0c */ /* 0x000fda000bf05300 */
[----:B------:R-:W-:Y:S05]  /*8f40*/  @!P0 EXIT ;  /* 0x000000000000894d */ /* 0x000fea0003800000 */
[----:B------:R-:W-:Y:S05]  /*8f50*/  BRA `(.L_x_150) ;  /* 0x0000000000087947 */ /* 0x000fea0003800000 */
.L_x_149:
[----:B------:R-:W-:-:S13]  /*8f60*/  FSETP.NEU.AND P0, PT, R35, RZ, PT ;  /* 0x000000ff2300720b */ /* 0x000fda0003f0d000 */
[----:B------:R-:W-:Y:S05]  /*8f70*/  @!P0 EXIT ;  /* 0x000000000000894d */ /* 0x000fea0003800000 */
.L_x_150:
[----:B------:R-:W-:Y:S05]  /*8f80*/  BSYNC.RECONVERGENT B0 ;  /* 0x0000000000007941 */ /* 0x000fea0003800200 */
.L_x_147:
[----:B------:R-:W-:Y:S01]  /*8f90*/  ULEA UR4, UR51, UR48, 0x3 ;  /* 0x0000003033047291 */ /* 0x000fe2000f8e18ff */
[----:B------:R-:W-:-:S04]  /*8fa0*/  DEPBAR.LE SB0, 0x0 ;  /* 0x000080000000791a */ /* 0x000fc80000000000 */
[----:B------:R-:W-:-:S04]  /*8fb0*/  UIADD3 UR4, UPT, UPT, UR4, 0x80, URZ ;  /* 0x0000008004047890 */ /* 0x000fc8000fffe0ff */
[----:B------:R-:W-:-:S09]  /*8fc0*/  UPRMT UR4, UR37, 0x654, UR4 ;  /* 0x0000065425047896 */ /* 0x000fd20008000004 */
[----:B------:R-:W-:Y:S01]  /*8fd0*/  SYNCS.ARRIVE.TRANS64.RED.A1T0 RZ, [UR4], RZ ;  /* 0x000000ffffff79a7 */ /* 0x000fe20008100404 */
[----:B------:R-:W-:Y:S05]  /*8fe0*/  EXIT ;  /* 0x000000000000794d */ /* 0x000fea0003800000 */
.L_x_24:
[----:B--2---:R2:W4:Y:S02]  /*8ff0*/  SYNCS.PHASECHK.TRANS64.TRYWAIT P0, [R3+URZ+0x120], R2 ;  /* 0x00012002030075a7 */ /* 0x00452400080011ff */
[----:B----4-:R-:W-:Y:S05]  /*9000*/  @!P0 NANOSLEEP.SYNCS 0x989680 ;  /* 0x009896800000895d */ /* 0x010fea0003900000 */
[----:B------:R-:W4:Y:S02]  /*9010*/  @!P0 SYNCS.PHASECHK.TRANS64 P0, [R3+URZ+0x120], R2 ;  /* 0x00012002030085a7 */ /* 0x000f2400080010ff */
[----:B----4-:R-:W-:Y:S05]  /*9020*/  @!P0 BRA `(.L_x_24) ;  /* 0xfffffffc00f08947 */ /* 0x010fea000383ffff */
[----:B------:R-:W-:Y:S05]  /*9030*/  BRA `(.L_x_151) ;  /* 0xffffff8800047947 */ /* 0x000fea000383ffff */
.L_x_27:
[----:B-1----:R-:W-:-:S07]  /*9040*/  MOV R2, UR33 ;  /* 0x0000002100027c02 */ /* 0x002fce0008000f00 */
.L_x_152:
[----:B-1----:R1:W2:Y:S02]  /*9050*/  SYNCS.PHASECHK.TRANS64.TRYWAIT P0, [R2+URZ+0x30], R5 ;  /* 0x00003005020075a7 */ /* 0x0022a400080011ff */
[----:B--2---:R-:W-:Y:S05]  /*9060*/  @!P0 NANOSLEEP.SYNCS 0x989680 ;  /* 0x009896800000895d */ /* 0x004fea0003900000 */
[----:B------:R-:W2:Y:S02]  /*9070*/  @!P0 SYNCS.PHASECHK.TRANS64 P0, [R2+URZ+0x30], R5 ;  /* 0x00003005020085a7 */ /* 0x000ea400080010ff */
[----:B--2---:R-:W-:Y:S05]  /*9080*/  @!P0 BRA `(.L_x_152) ;  /* 0xfffffffc00f08947 */ /* 0x004fea000383ffff */
[----:B------:R-:W-:Y:S05]  /*9090*/  BRA `(.L_x_26) ;  /* 0xffffff8800687947 */ /* 0x000fea000383ffff */
.L_x_34:
[----:B-1----:R-:W-:-:S07]  /*90a0*/  MOV R2, UR33 ;  /* 0x0000002100027c02 */ /* 0x002fce0008000f00 */
.L_x_153:
[----:B-1----:R1:W2:Y:S02]  /*90b0*/  SYNCS.PHASECHK.TRANS64.TRYWAIT P0, [R2+URZ+0x30], R5 ;  /* 0x00003005020075a7 */ /* 0x0022a400080011ff */
[----:B--2---:R-:W-:Y:S05]  /*90c0*/  @!P0 NANOSLEEP.SYNCS 0x989680 ;  /* 0x009896800000895d */ /* 0x004fea0003900000 */
[----:B------:R-:W2:Y:S02]  /*90d0*/  @!P0 SYNCS.PHASECHK.TRANS64 P0, [R2+URZ+0x30], R5 ;  /* 0x00003005020085a7 */ /* 0x000ea400080010ff */
[----:B--2---:R-:W-:Y:S05]  /*90e0*/  @!P0 BRA `(.L_x_153) ;  /* 0xfffffffc00f08947 */ /* 0x004fea000383ffff */
[----:B------:R-:W-:Y:S05]  /*90f0*/  BRA `(.L_x_33) ;  /* 0xffffff8c00507947 */ /* 0x000fea000383ffff */
.L_x_39:
[----:B-1----:R1:W2:Y:S02]  /*9100*/  SYNCS.PHASECHK.TRANS64.TRYWAIT P0, [R2+URZ+0xb0], R3 ;  /* 0x0000b003020075a7 */ /* 0x0022a400080011ff */
[----:B--2---:R-:W-:Y:S05]  /*9110*/  @!P0 NANOSLEEP.SYNCS 0x989680 ;  /* 0x009896800000895d */ /* 0x004fea0003900000 */
[----:B------:R-:W2:Y:S02]  /*9120*/  @!P0 SYNCS.PHASECHK.TRANS64 P0, [R2+URZ+0xb0], R3 ;  /* 0x0000b003020085a7 */ /* 0x000ea400080010ff */
[----:B--2---:R-:W-:Y:S05]  /*9130*/  @!P0 BRA `(.L_x_39) ;  /* 0xfffffffc00f08947 */ /* 0x004fea000383ffff */
[----:B------:R-:W-:Y:S05]  /*9140*/  BRA `(.L_x_154) ;  /* 0xffffff9000187947 */ /* 0x000fea000383ffff */
.L_x_43:
[----:B---3--:R-:W-:-:S07]  /*9150*/  MOV R0, UR4 ;  /* 0x0000000400007c02 */ /* 0x008fce0008000f00 */
.L_x_155:
[----:B-1----:R1:W2:Y:S02]  /*9160*/  SYNCS.PHASECHK.TRANS64.TRYWAIT P0, [R0+URZ], R3 ;  /* 0x00000003000075a7 */ /* 0x0022a400080011ff */
[----:B--2---:R-:W-:Y:S05]  /*9170*/  @!P0 NANOSLEEP.SYNCS 0x989680 ;  /* 0x009896800000895d */ /* 0x004fea0003900000 */
[----:B------:R-:W2:Y:S02]  /*9180*/  @!P0 SYNCS.PHASECHK.TRANS64 P0, [R0+URZ], R3 ;  /* 0x00000003000085a7 */ /* 0x000ea400080010ff */
[----:B--2---:R-:W-:Y:S05]  /*9190*/  @!P0 BRA `(.L_x_155) ;  /* 0xfffffffc00f08947 */ /* 0x004fea000383ffff */
[----:B------:R-:W-:Y:S05]  /*91a0*/  BRA `(.L_x_156) ;  /* 0xffffff9400887947 */ /* 0x000fea000383ffff */
.L_x_44:
[----:B---3--:R-:W-:-:S07]  /*91b0*/  MOV R0, UR4 ;  /* 0x0000000400007c02 */ /* 0x008fce0008000f00 */
.L_x_157:
[----:B-1----:R1:W2:Y:S02]  /*91c0*/  SYNCS.PHASECHK.TRANS64.TRYWAIT P0, [R0+URZ], R3 ;  /* 0x00000003000075a7 */ /* 0x0022a400080011ff */
[----:B--2---:R-:W-:Y:S05]  /*91d0*/  @!P0 NANOSLEEP.SYNCS 0x989680 ;  /* 0x009896800000895d */ /* 0x004fea0003900000 */
[----:B------:R-:W2:Y:S02]  /*91e0*/  @!P0 SYNCS.PHASECHK.TRANS64 P0, [R0+URZ], R3 ;  /* 0x00000003000085a7 */ /* 0x000ea400080010ff */
[----:B--2---:R-:W-:Y:S05]  /*91f0*/  @!P0 BRA `(.L_x_157) ;  /* 0xfffffffc00f08947 */ /* 0x004fea000383ffff */
[----:B------:R-:W-:Y:S05]  /*9200*/  BRA `(.L_x_158) ;  /* 0xffffff9400947947 */ /* 0x000fea000383ffff */
.L_x_45:
[----:B---3--:R-:W-:-:S07]  /*9210*/  MOV R0, UR4 ;  /* 0x0000000400007c02 */ /* 0x008fce0008000f00 */
.L_x_159:
[----:B-1----:R1:W2:Y:S02]  /*9220*/  SYNCS.PHASECHK.TRANS64.TRYWAIT P0, [R0+URZ], R3 ;  /* 0x00000003000075a7 */ /* 0x0022a400080011ff */
[----:B--2---:R-:W-:Y:S05]  /*9230*/  @!P0 NANOSLEEP.SYNCS 0x989680 ;  /* 0x009896800000895d */ /* 0x004fea0003900000 */
[----:B------:R-:W2:Y:S02]  /*9240*/  @!P0 SYNCS.PHASECHK.TRANS64 P0, [R0+URZ], R3 ;  /* 0x00000003000085a7 */ /* 0x000ea400080010ff */
[----:B--2---:R-:W-:Y:S05]  /*9250*/  @!P0 BRA `(.L_x_159) ;  /* 0xfffffffc00f08947 */ /* 0x004fea000383ffff */
[----:B------:R-:W-:Y:S05]  /*9260*/  BRA `(.L_x_160) ;  /* 0xffffff9400a07947 */ /* 0x000fea000383ffff */
.L_x_46:
[----:B---3--:R-:W-:-:S07]  /*9270*/  MOV R0, UR4 ;  /* 0x0000000400007c02 */ /* 0x008fce0008000f00 */
.L_x_161:
[----:B-1----:R1:W2:Y:S02]  /*9280*/  SYNCS.PHASECHK.TRANS64.TRYWAIT P0, [R0+URZ], R3 ;  /* 0x00000003000075a7 */ /* 0x0022a400080011ff */
[----:B--2---:R-:W-:Y:S05]  /*9290*/  @!P0 NANOSLEEP.SYNCS 0x989680 ;  /* 0x009896800000895d */ /* 0x004fea0003900000 */
[----:B------:R-:W2:Y:S02]  /*92a0*/  @!P0 SYNCS.PHASECHK.TRANS64 P0, [R0+URZ], R3 ;  /* 0x00000003000085a7 */ /* 0x000ea400080010ff */
[----:B--2---:R-:W-:Y:S05]  /*92b0*/  @!P0 BRA `(.L_x_161) ;  /* 0xfffffffc00f08947 */ /* 0x004fea000383ffff */
[----:B------:R-:W-:Y:S05]  /*92c0*/  BRA `(.L_x_162) ;  /* 0xffffff9400ac7947 */ /* 0x000fea000383ffff */
.L_x_47:
[----:B---3--:R-:W-:-:S07]  /*92d0*/  MOV R0, UR4 ;  /* 0x0000000400007c02 */ /* 0x008fce0008000f00 */
.L_x_163:
[----:B-1----:R1:W2:Y:S02]  /*92e0*/  SYNCS.PHASECHK.TRANS64.TRYWAIT P0, [R0+URZ], R3 ;  /* 0x00000003000075a7 */ /* 0x0022a400080011ff */
[----:B--2---:R-:W-:Y:S05]  /*92f0*/  @!P0 NANOSLEEP.SYNCS 0x989680 ;  /* 0x009896800000895d */ /* 0x004fea0003900000 */
[----:B------:R-:W2:Y:S02]  /*9300*/  @!P0 SYNCS.PHASECHK.TRANS64 P0, [R0+URZ], R3 ;  /* 0x00000003000085a7 */ /* 0x000ea400080010ff */
[----:B--2---:R-:W-:Y:S05]  /*9310*/  @!P0 BRA `(.L_x_163) ;  /* 0xfffffffc00f08947 */ /* 0x004fea000383ffff */
[----:B------:R-:W-:Y:S05]  /*9320*/  BRA `(.L_x_164) ;  /* 0xffffff9400b87947 */ /* 0x000fea000383ffff */
.L_x_50:
[----:B-1----:R1:W2:Y:S02]  /*9330*/  SYNCS.PHASECHK.TRANS64.TRYWAIT P0, [R0+URZ+0x110], R5 ;  /* 0x00011005000075a7 */ /* 0x0022a400080011ff */
[----:B--2---:R-:W-:Y:S05]  /*9340*/  @!P0 NANOSLEEP.SYNCS 0x989680 ;  /* 0x009896800000895d */ /* 0x004fea0003900000 */
[----:B------:R-:W2:Y:S02]  /*9350*/  @!P0 SYNCS.PHASECHK.TRANS64 P0, [R0+URZ+0x110], R5 ;  /* 0x00011005000085a7 */ /* 0x000ea400080010ff */
[----:B--2---:R-:W-:Y:S05]  /*9360*/  @!P0 BRA `(.L_x_50) ;  /* 0xfffffffc00f08947 */ /* 0x004fea000383ffff */
[----:B------:R-:W-:Y:S05]  /*9370*/  BRA `(.L_x_165) ;  /* 0xffffff9800187947 */ /* 0x000fea000383ffff */
.L_x_51:
[----:B------:R-:W-:-:S07]  /*9380*/  MOV R0, UR5 ;  /* 0x0000000500007c02 */ /* 0x000fce0008000f00 */
.L_x_166:
[----:B-1----:R1:W2:Y:S02]  /*9390*/  SYNCS.PHASECHK.TRANS64.TRYWAIT P0, [R0+URZ+0xc0], R7 ;  /* 0x0000c007000075a7 */ /* 0x0022a400080011ff */
[----:B--2---:R-:W-:Y:S05]  /*93a0*/  @!P0 NANOSLEEP.SYNCS 0x989680 ;  /* 0x009896800000895d */ /* 0x004fea0003900000 */
[----:B------:R-:W2:Y:S02]  /*93b0*/  @!P0 SYNCS.PHASECHK.TRANS64 P0, [R0+URZ+0xc0], R7 ;  /* 0x0000c007000085a7 */ /* 0x000ea400080010ff */
[----:B--2---:R-:W-:Y:S05]  /*93c0*/  @!P0 BRA `(.L_x_166) ;  /* 0xfffffffc00f08947 */ /* 0x004fea000383ffff */
[----:B------:R-:W-:Y:S05]  /*93d0*/  BRA `(.L_x_167) ;  /* 0xffffff9800287947 */ /* 0x000fea000383ffff */
.L_x_52:
[----:B-1----:R1:W2:Y:S02]  /*93e0*/  SYNCS.PHASECHK.TRANS64.TRYWAIT P1, [R0+URZ+0xb0], R5 ;  /* 0x0000b005000075a7 */ /* 0x0022a400080211ff */
[----:B--2---:R-:W-:Y:S05]  /*93f0*/  @!P1 NANOSLEEP.SYNCS 0x989680 ;  /* 0x009896800000995d */ /* 0x004fea0003900000 */
[----:B------:R-:W2:Y:S02]  /*9400*/  @!P1 SYNCS.PHASECHK.TRANS64 P1, [R0+URZ+0xb0], R5 ;  /* 0x0000b005000095a7 */ /* 0x000ea400080210ff */
[----:B--2---:R-:W-:Y:S05]  /*9410*/  @!P1 BRA `(.L_x_52) ;  /* 0xfffffffc00f09947 */ /* 0x004fea000383ffff */
[----:B------:R-:W-:Y:S05]  /*9420*/  BRA `(.L_x_168) ;  /* 0xffffff9800587947 */ /* 0x000fea000383ffff */
.L_x_55:
[----:B------:R-:W-:-:S07]  /*9430*/  MOV R0, UR5 ;  /* 0x0000000500007c02 */ /* 0x000fce0008000f00 */
.L_x_169:
[----:B-1----:R1:W2:Y:S02]  /*9440*/  SYNCS.PHASECHK.TRANS64.TRYWAIT P0, [R0+URZ+0xc0], R3 ;  /* 0x0000c003000075a7 */ /* 0x0022a400080011ff */
[----:B--2---:R-:W-:Y:S05]  /*9450*/  @!P0 NANOSLEEP.SYNCS 0x989680 ;  /* 0x009896800000895d */ /* 0x004fea0003900000 */
[----:B------:R-:W2:Y:S02]  /*9460*/  @!P0 SYNCS.PHASECHK.TRANS64 P0, [R0+URZ+0xc0], R3 ;  /* 0x0000c003000085a7 */ /* 0x000ea400080010ff */
[----:B--2---:R-:W-:Y:S05]  /*9470*/  @!P0 BRA `(.L_x_169) ;  /* 0xfffffffc00f08947 */ /* 0x004fea000383ffff */
[----:B------:R-:W-:Y:S05]  /*9480*/  BRA `(.L_x_54) ;  /* 0xffffff9800ac7947 */ /* 0x000fea000383ffff */
.L_x_64:
[----:B-1----:R-:W-:-:S04]  /*9490*/  MOV R4, UR6 ;  /* 0x0000000600047c02 */ /* 0x002fc80008000f00 */
[----:B------:R1:W2:Y:S03]  /*94a0*/  SYNCS.PHASECHK.TRANS64.TRYWAIT P0, [R4+URZ+0x8], R5 ;  /* 0x00000805040075a7 */ /* 0x0002a600080011ff */
[----:B--2---:R-:W-:Y:S05]  /*94b0*/  @!P0 NANOSLEEP.SYNCS 0x989680 ;  /* 0x009896800000895d */ /* 0x004fea0003900000 */
[----:B------:R-:W2:Y:S02]  /*94c0*/  @!P0 SYNCS.PHASECHK.TRANS64 P0, [R4+URZ+0x8], R5 ;  /* 0x00000805040085a7 */ /* 0x000ea400080010ff */
[----:B--2---:R-:W-:Y:S05]  /*94d0*/  @!P0 BRA `(.L_x_64) ;  /* 0xfffffffc00ec8947 */ /* 0x004fea000383ffff */
[----:B------:R-:W-:Y:S05]  /*94e0*/  BRA `(.L_x_63) ;  /* 0xffffff9c00607947 */ /* 0x000fea000383ffff */
.L_x_66:
[----:B------:R-:W-:Y:S01]  /*94f0*/  BSSY B0, `(.L_x_170) ;  /* 0x0000006000007945 */ /* 0x000fe20003800000 */
[----:B------:R-:W-:-:S07]  /*9500*/  MOV R15, 0xffffffff ;  /* 0xffffffff000f7802 */ /* 0x000fce0000000f00 */
[----:B-1---5:R-:W-:Y:S05]  /*9510*/  WARPSYNC.COLLECTIVE R15, `(.L_x_171) ;  /* 0x000000000f0c7348 */ /* 0x022fea0003c00000 */
[----:B------:R-:W-:Y:S02]  /*9520*/  ELECT P6, UR79, PT ;  /* 0x00000000004f782f */ /* 0x000fe400038c0000 */
[----:B------:R-:W-:Y:S01]  /*9530*/  MOV R14, UR79 ;  /* 0x0000004f000e7c02 */ /* 0x000fe20008000f00 */
[----:B-1---5:R-:W-:Y:S10]  /*9540*/  ENDCOLLECTIVE ;  /* 0x000000000000791b */ /* 0x022ff40003800000 */
.L_x_171:
[----:B------:R-:W-:Y:S05]  /*9550*/  BSYNC B0 ;  /* 0x0000000000007941 */ /* 0x000fea0003800000 */
.L_x_170:
[----:B------:R-:W-:Y:S05]  /*9560*/  BRA `(.L_x_172) ;  /* 0xffffff9c00907947 */ /* 0x000fea000383ffff */
.L_x_68:
[----:B-1----:R-:W-:-:S04]  /*9570*/  MOV R2, UR6 ;  /* 0x0000000600027c02 */ /* 0x002fc80008000f00 */
[----:B------:R1:W2:Y:S03]  /*9580*/  SYNCS.PHASECHK.TRANS64.TRYWAIT P0, [R2+URZ+0x8], R3 ;  /* 0x00000803020075a7 */ /* 0x0002a600080011ff */
[----:B--2---:R-:W-:Y:S05]  /*9590*/  @!P0 NANOSLEEP.SYNCS 0x989680 ;  /* 0x009896800000895d */ /* 0x004fea0003900000 */
[----:B------:R-:W2:Y:S02]  /*95a0*/  @!P0 SYNCS.PHASECHK.TRANS64 P0, [R2+URZ+0x8], R3 ;  /* 0x00000803020085a7 */ /* 0x000ea400080010ff */
[----:B--2---:R-:W-:Y:S05]  /*95b0*/  @!P0 BRA `(.L_x_68) ;  /* 0xfffffffc00ec8947 */ /* 0x004fea000383ffff */
[----:B------:R-:W-:Y:S05]  /*95c0*/  BRA `(.L_x_67) ;  /* 0xffffff9c00947947 */ /* 0x000fea000383ffff */
.L_x_69:
[----:B-1----:R1:W2:Y:S02]  /*95d0*/  SYNCS.PHASECHK.TRANS64.TRYWAIT P0, [R0+URZ+0xb0], R5 ;  /* 0x0000b005000075a7 */ /* 0x0022a400080011ff */
[----:B--2---:R-:W-:Y:S05]  /*95e0*/  @!P0 NANOSLEEP.SYNCS 0x989680 ;  /* 0x009896800000895d */ /* 0x004fea0003900000 */
[----:B------:R-:W2:Y:S02]  /*95f0*/  @!P0 SYNCS.PHASECHK.TRANS64 P0, [R0+URZ+0xb0], R5 ;  /* 0x0000b005000085a7 */ /* 0x000ea400080010ff */
[----:B--2---:R-:W-:Y:S05]  /*9600*/  @!P0 BRA `(.L_x_69) ;  /* 0xfffffffc00f08947 */ /* 0x004fea000383ffff */
[----:B------:R-:W-:Y:S05]  /*9610*/  BRA `(.L_x_173) ;  /* 0xffffffa000a07947 */ /* 0x000fea000383ffff */
.L_x_71:
[----:B------:R-:W-:-:S07]  /*9620*/  MOV R0, UR8 ;  /* 0x0000000800007c02 */ /* 0x000fce0008000f00 */
.L_x_174:
[----:B-1----:R1:W2:Y:S02]  /*9630*/  SYNCS.PHASECHK.TRANS64.TRYWAIT P0, [R0+URZ+0xf0], R5 ;  /* 0x0000f005000075a7 */ /* 0x0022a400080011ff */
[----:B--2---:R-:W-:Y:S05]  /*9640*/  @!P0 NANOSLEEP.SYNCS 0x989680 ;  /* 0x009896800000895d */ /* 0x004fea0003900000 */
[----:B------:R-:W2:Y:S02]  /*9650*/  @!P0 SYNCS.PHASECHK.TRANS64 P0, [R0+URZ+0xf0], R5 ;  /* 0x0000f005000085a7 */ /* 0x000ea400080010ff */
[----:B--2---:R-:W-:Y:S05]  /*9660*/  @!P0 BRA `(.L_x_174) ;  /* 0xfffffffc00f08947 */ /* 0x004fea000383ffff */
[----:B------:R-:W-:Y:S05]  /*9670*/  BRA `(.L_x_175) ;  /* 0xffffffa000ec7947 */ /* 0x000fea000383ffff */
.L_x_74:
[----:B------:R-:W-:Y:S07]  /*9680*/  MOV R0, UR14 ;  /* 0x0000000e00007c02 */ /* 0x000fee0008000f00 */
.L_x_176:
[----:B-1----:R1:W2:Y:S02]  /*9690*/  SYNCS.PHASECHK.TRANS64.TRYWAIT P0, [R0+URZ], R5 ;  /* 0x00000005000075a7 */ /* 0x0022a400080011ff */
[----:B--2---:R-:W-:Y:S05]  /*96a0*/  @!P0 NANOSLEEP.SYNCS 0x989680 ;  /* 0x009896800000895d */ /* 0x004fea0003900000 */
[----:B------:R-:W2:Y:S02]  /*96b0*/  @!P0 SYNCS.PHASECHK.TRANS64 P0, [R0+URZ], R5 ;  /* 0x00000005000085a7 */ /* 0x000ea400080010ff */
[----:B--2---:R-:W-:Y:S05]  /*96c0*/  @!P0 BRA `(.L_x_176) ;  /* 0xfffffffc00f08947 */ /* 0x004fea000383ffff */
[----:B------:R-:W-:Y:S05]  /*96d0*/  BRA `(.L_x_73) ;  /* 0xffffffa400007947 */ /* 0x000fea000383ffff */
.L_x_78:
[----:B-1----:R-:W-:-:S07]  /*96e0*/  MOV R0, UR8 ;  /* 0x0000000800007c02 */ /* 0x002fce0008000f00 */
.L_x_177:
[----:B-1----:R1:W2:Y:S02]  /*96f0*/  SYNCS.PHASECHK.TRANS64.TRYWAIT P0, [R0+URZ], R3 ;  /* 0x00000003000075a7 */ /* 0x0022a400080011ff */
[----:B--2---:R-:W-:Y:S05]  /*9700*/  @!P0 NANOSLEEP.SYNCS 0x989680 ;  /* 0x009896800000895d */ /* 0x004fea0003900000 */
[----:B------:R-:W2:Y:S02]  /*9710*/  @!P0 SYNCS.PHASECHK.TRANS64 P0, [R0+URZ], R3 ;  /* 0x00000003000085a7 */ /* 0x000ea400080010ff */
[----:B--2---:R-:W-:Y:S05]  /*9720*/  @!P0 BRA `(.L_x_177) ;  /* 0xfffffffc00f08947 */ /* 0x004fea000383ffff */
[----:B------:R-:W-:Y:S05]  /*9730*/  BRA `(.L_x_178) ;  /* 0xffffffa800447947 */ /* 0x000fea000383ffff */
.L_x_79:
[----:B------:R-:W-:-:S07]  /*9740*/  MOV R0, UR8 ;  /* 0x0000000800007c02 */ /* 0x000fce0008000f00 */
.L_x_179:
[----:B-1----:R1:W2:Y:S02]  /*9750*/  SYNCS.PHASECHK.TRANS64.TRYWAIT P0, [R0+URZ], R3 ;  /* 0x00000003000075a7 */ /* 0x0022a400080011ff */
[----:B--2---:R-:W-:Y:S05]  /*9760*/  @!P0 NANOSLEEP.SYNCS 0x989680 ;  /* 0x009896800000895d */ /* 0x004fea0003900000 */
[----:B------:R-:W2:Y:S02]  /*9770*/  @!P0 SYNCS.PHASECHK.TRANS64 P0, [R0+URZ], R3 ;  /* 0x00000003000085a7 */ /* 0x000ea400080010ff */
[----:B--2---:R-:W-:Y:S05]  /*9780*/  @!P0 BRA `(.L_x_179) ;  /* 0xfffffffc00f08947 */ /* 0x004fea000383ffff */
[----:B------:R-:W-:Y:S05]  /*9790*/  BRA `(.L_x_180) ;  /* 0xffffffa800507947 */ /* 0x000fea000383ffff */
.L_x_80:
[----:B------:R-:W-:-:S07]  /*97a0*/  MOV R0, UR8 ;  /* 0x0000000800007c02 */ /* 0x000fce0008000f00 */
.L_x_181:
[----:B-1----:R1:W2:Y:S02]  /*97b0*/  SYNCS.PHASECHK.TRANS64.TRYWAIT P0, [R0+URZ], R3 ;  /* 0x00000003000075a7 */ /* 0x0022a400080011ff */
[----:B--2---:R-:W-:Y:S05]  /*97c0*/  @!P0 NANOSLEEP.SYNCS 0x989680 ;  /* 0x009896800000895d */ /* 0x004fea0003900000 */
[----:B------:R-:W2:Y:S02]  /*97d0*/  @!P0 SYNCS.PHASECHK.TRANS64 P0, [R0+URZ], R3 ;  /* 0x00000003000085a7 */ /* 0x000ea400080010ff */
[----:B--2---:R-:W-:Y:S05]  /*97e0*/  @!P0 BRA `(.L_x_181) ;  /* 0xfffffffc00f08947 */ /* 0x004fea000383ffff */
[----:B------:R-:W-:Y:S05]  /*97f0*/  BRA `(.L_x_182) ;  /* 0xffffffa8005c7947 */ /* 0x000fea000383ffff */
.L_x_83:
[----:B------:R-:W-:-:S07]  /*9800*/  MOV R0, UR7 ;  /* 0x0000000700007c02 */ /* 0x000fce0008000f00 */
.L_x_183:
[----:B-1----:R1:W2:Y:S02]  /*9810*/  SYNCS.PHASECHK.TRANS64.TRYWAIT P1, [R0+URZ+0x130], R3 ;  /* 0x00013003000075a7 */ /* 0x0022a400080211ff */
[----:B--2---:R-:W-:Y:S05]  /*9820*/  @!P1 NANOSLEEP.SYNCS 0x989680 ;  /* 0x009896800000995d */ /* 0x004fea0003900000 */
[----:B------:R-:W2:Y:S02]  /*9830*/  @!P1 SYNCS.PHASECHK.TRANS64 P1, [R0+URZ+0x130], R3 ;  /* 0x00013003000095a7 */ /* 0x000ea400080210ff */
[----:B--2---:R-:W-:Y:S05]  /*9840*/  @!P1 BRA `(.L_x_183) ;  /* 0xfffffffc00f09947 */ /* 0x004fea000383ffff */
[----:B------:R-:W-:Y:S05]  /*9850*/  BRA `(.L_x_184) ;  /* 0xffffffa800a87947 */ /* 0x000fea000383ffff */
.L_x_88:
[----:B--2---:R2:W4:Y:S02]  /*9860*/  SYNCS.PHASECHK.TRANS64.TRYWAIT P0, [R0+URZ+0xb0], R3 ;  /* 0x0000b003000075a7 */ /* 0x00452400080011ff */
[----:B----4-:R-:W-:Y:S05]  /*9870*/  @!P0 NANOSLEEP.SYNCS 0x989680 ;  /* 0x009896800000895d */ /* 0x010fea0003900000 */
[----:B------:R-:W4:Y:S02]  /*9880*/  @!P0 SYNCS.PHASECHK.TRANS64 P0, [R0+URZ+0xb0], R3 ;  /* 0x0000b003000085a7 */ /* 0x000f2400080010ff */
[----:B----4-:R-:W-:Y:S05]  /*9890*/  @!P0 BRA `(.L_x_88) ;  /* 0xfffffffc00f08947 */ /* 0x010fea000383ffff */
[----:B------:R-:W-:Y:S05]  /*98a0*/  BRA `(.L_x_185) ;  /* 0xffffffac00bc7947 */ /* 0x000fea000383ffff */
.L_x_91:
[----:B------:R-:W-:Y:S07]  /*98b0*/  MOV R0, UR7 ;  /* 0x0000000700007c02 */ /* 0x000fee0008000f00 */
.L_x_186:
[----:B--2---:R2:W4:Y:S02]  /*98c0*/  SYNCS.PHASECHK.TRANS64.TRYWAIT P0, [R0+URZ+0xa8], R3 ;  /* 0x0000a803000075a7 */ /* 0x00452400080011ff */
[----:B----4-:R-:W-:Y:S05]  /*98d0*/  @!P0 NANOSLEEP.SYNCS 0x989680 ;  /* 0x009896800000895d */ /* 0x010fea0003900000 */
[----:B------:R-:W4:Y:S02]  /*98e0*/  @!P0 SYNCS.PHASECHK.TRANS64 P0, [R0+URZ+0xa8], R3 ;  /* 0x0000a803000085a7 */ /* 0x000f2400080010ff */
[----:B----4-:R-:W-:Y:S05]  /*98f0*/  @!P0 BRA `(.L_x_186) ;  /* 0xfffffffc00f08947 */ /* 0x010fea000383ffff */
[----:B------:R-:W-:Y:S05]  /*9900*/  BRA `(.L_x_90) ;  /* 0xffffffb0009c7947 */ /* 0x000fea000383ffff */
.L_x_94:
[----:B------:R-:W-:Y:S07]  /*9910*/  MOV R3, UR7 ;  /* 0x0000000700037c02 */ /* 0x000fee0008000f00 */
.L_x_187:
[----:B-1----:R1:W2:Y:S02]  /*9920*/  SYNCS.PHASECHK.TRANS64.TRYWAIT P0, [R3+URZ+0x80], R12 ;  /* 0x0000800c030075a7 */ /* 0x0022a400080011ff */
[----:B--2---:R-:W-:Y:S05]  /*9930*/  @!P0 NANOSLEEP.SYNCS 0x989680 ;  /* 0x009896800000895d */ /* 0x004fea0003900000 */
[----:B------:R-:W2:Y:S02]  /*9940*/  @!P0 SYNCS.PHASECHK.TRANS64 P0, [R3+URZ+0x80], R12 ;  /* 0x0000800c030085a7 */ /* 0x000ea400080010ff */
[----:B--2---:R-:W-:Y:S05]  /*9950*/  @!P0 BRA `(.L_x_187) ;  /* 0xfffffffc00f08947 */ /* 0x004fea000383ffff */
[----:B------:R-:W-:Y:S05]  /*9960*/  BRA `(.L_x_188) ;  /* 0xffffffb400147947 */ /* 0x000fea000383ffff */
.L_x_95:
[----:B-1----:R-:W-:Y:S07]  /*9970*/  MOV R3, UR7 ;  /* 0x0000000700037c02 */ /* 0x002fee0008000f00 */
.L_x_189:
[----:B-1----:R1:W2:Y:S02]  /*9980*/  SYNCS.PHASECHK.TRANS64.TRYWAIT P0, [R3+URZ+0x88], R12 ;  /* 0x0000880c030075a7 */ /* 0x0022a400080011ff */
[----:B--2---:R-:W-:Y:S05]  /*9990*/  @!P0 NANOSLEEP.SYNCS 0x989680 ;  /* 0x009896800000895d */ /* 0x004fea0003900000 */
[----:B------:R-:W2:Y:S02]  /*99a0*/  @!P0 SYNCS.PHASECHK.TRANS64 P0, [R3+URZ+0x88], R12 ;  /* 0x0000880c030085a7 */ /* 0x000ea400080010ff */
[----:B--2---:R-:W-:Y:S05]  /*99b0*/  @!P0 BRA `(.L_x_189) ;  /* 0xfffffffc00f08947 */ /* 0x004fea000383ffff */
[----:B------:R-:W-:Y:S05]  /*99c0*/  BRA `(.L_x_190) ;  /* 0xffffffb400707947 */ /* 0x000fea000383ffff */
.L_x_96:
[----:B-1----:R-:W-:Y:S07]  /*99d0*/  MOV R3, UR7 ;  /* 0x0000000700037c02 */ /* 0x002fee0008000f00 */
.L_x_191:
[----:B-1----:R1:W2:Y:S02]  /*99e0*/  SYNCS.PHASECHK.TRANS64.TRYWAIT P0, [R3+URZ+0x90], R12 ;  /* 0x0000900c030075a7 */ /* 0x0022a400080011ff */
[----:B--2---:R-:W-:Y:S05]  /*99f0*/  @!P0 NANOSLEEP.SYNCS 0x989680 ;  /* 0x009896800000895d */ /* 0x004fea0003900000 */
[----:B------:R-:W2:Y:S02]  /*9a00*/  @!P0 SYNCS.PHASECHK.TRANS64 P0, [R3+URZ+0x90], R12 ;  /* 0x0000900c030085a7 */ /* 0x000ea400080010ff */
[----:B--2---:R-:W-:Y:S05]  /*9a10*/  @!P0 BRA `(.L_x_191) ;  /* 0xfffffffc00f08947 */ /* 0x004fea000383ffff */
[----:B------:R-:W-:Y:S05]  /*9a20*/  BRA `(.L_x_192) ;  /* 0xffffffb400cc7947 */ /* 0x000fea000383ffff */
.L_x_97:
[----:B------:R-:W-:Y:S07]  /*9a30*/  MOV R3, UR7 ;  /* 0x0000000700037c02 */ /* 0x000fee0008000f00 */
.L_x_193:
[----:B-1----:R1:W2:Y:S02]  /*9a40*/  SYNCS.PHASECHK.TRANS64.TRYWAIT P0, [R3+URZ+0x98], R12 ;  /* 0x0000980c030075a7 */ /* 0x0022a400080011ff */
[----:B--2---:R-:W-:Y:S05]  /*9a50*/  @!P0 NANOSLEEP.SYNCS 0x989680 ;  /* 0x009896800000895d */ /* 0x004fea0003900000 */
[----:B------:R-:W2:Y:S02]  /*9a60*/  @!P0 SYNCS.PHASECHK.TRANS64 P0, [R3+URZ+0x98], R12 ;  /* 0x0000980c030085a7 */ /* 0x000ea400080010ff */
[----:B--2---:R-:W-:Y:S05]  /*9a70*/  @!P0 BRA `(.L_x_193) ;  /* 0xfffffffc00f08947 */ /* 0x004fea000383ffff */
[----:B------:R-:W-:Y:S05]  /*9a80*/  BRA `(.L_x_194) ;  /* 0xffffffb8006c7947 */ /* 0x000fea000383ffff */
.L_x_99:
[----:B------:R-:W-:-:S07]  /*9a90*/  MOV R0, UR7 ;  /* 0x0000000700007c02 */ /* 0x000fce0008000f00 */
.L_x_195:
[----:B-1----:R1:W4:Y:S02]  /*9aa0*/  SYNCS.PHASECHK.TRANS64.TRYWAIT P0, [R0+URZ+0x80], R3 ;  /* 0x00008003000075a7 */ /* 0x00232400080011ff */
[----:B----4-:R-:W-:Y:S05]  /*9ab0*/  @!P0 NANOSLEEP.SYNCS 0x989680 ;  /* 0x009896800000895d */ /* 0x010fea0003900000 */
[----:B------:R-:W4:Y:S02]  /*9ac0*/  @!P0 SYNCS.PHASECHK.TRANS64 P0, [R0+URZ+0x80], R3 ;  /* 0x00008003000085a7 */ /* 0x000f2400080010ff */
[----:B----4-:R-:W-:Y:S05]  /*9ad0*/  @!P0 BRA `(.L_x_195) ;  /* 0xfffffffc00f08947 */ /* 0x010fea000383ffff */
[----:B------:R-:W-:Y:S05]  /*9ae0*/  BRA `(.L_x_196) ;  /* 0xffffffb800f47947 */ /* 0x000fea000383ffff */
.L_x_100:
[----:B-1----:R-:W-:-:S07]  /*9af0*/  MOV R0, UR7 ;  /* 0x0000000700007c02 */ /* 0x002fce0008000f00 */
.L_x_197:
[----:B-1----:R1:W4:Y:S02]  /*9b00*/  SYNCS.PHASECHK.TRANS64.TRYWAIT P0, [R0+URZ+0x88], R3 ;  /* 0x00008803000075a7 */ /* 0x00232400080011ff */
[----:B----4-:R-:W-:Y:S05]  /*9b10*/  @!P0 NANOSLEEP.SYNCS 0x989680 ;  /* 0x009896800000895d */ /* 0x010fea0003900000 */
[----:B------:R-:W4:Y:S02]  /*9b20*/  @!P0 SYNCS.PHASECHK.TRANS64 P0, [R0+URZ+0x88], R3 ;  /* 0x00008803000085a7 */ /* 0x000f2400080010ff */
[----:B----4-:R-:W-:Y:S05]  /*9b30*/  @!P0 BRA `(.L_x_197) ;  /* 0xfffffffc00f08947 */ /* 0x010fea000383ffff */
[----:B------:R-:W-:Y:S05]  /*9b40*/  BRA `(.L_x_198) ;  /* 0xffffffb800e47947 */ /* 0x000fea000383ffff */
.L_x_101:
[----:B-1----:R-:W-:-:S07]  /*9b50*/  MOV R0, UR7 ;  /* 0x0000000700007c02 */ /* 0x002fce0008000f00 */
.L_x_199:
[----:B-1----:R1:W4:Y:S02]  /*9b60*/  SYNCS.PHASECHK.TRANS64.TRYWAIT P0, [R0+URZ+0x90], R3 ;  /* 0x00009003000075a7 */ /* 0x00232400080011ff */
[----:B----4-:R-:W-:Y:S05]  /*9b70*/  @!P0 NANOSLEEP.SYNCS 0x989680 ;  /* 0x009896800000895d */ /* 0x010fea0003900000 */
[----:B------:R-:W4:Y:S02]  /*9b80*/  @!P0 SYNCS.PHASECHK.TRANS64 P0, [R0+URZ+0x90], R3 ;  /* 0x00009003000085a7 */ /* 0x000f2400080010ff */
[----:B----4-:R-:W-:Y:S05]  /*9b90*/  @!P0 BRA `(.L_x_199) ;  /* 0xfffffffc00f08947 */ /* 0x010fea000383ffff */
[----:B------:R-:W-:Y:S05]  /*9ba0*/  BRA `(.L_x_200) ;  /* 0xffffffb800d47947 */ /* 0x000fea000383ffff */
.L_x_103:
[----:B--2---:R2:W3:Y:S02]  /*9bb0*/  SYNCS.PHASECHK.TRANS64.TRYWAIT P0, [R0+URZ+0xb0], R3 ;  /* 0x0000b003000075a7 */ /* 0x0044e400080011ff */
[----:B---3--:R-:W-:Y:S05]  /*9bc0*/  @!P0 NANOSLEEP.SYNCS 0x989680 ;  /* 0x009896800000895d */ /* 0x008fea0003900000 */
[----:B------:R-:W3:Y:S02]  /*9bd0*/  @!P0 SYNCS.PHASECHK.TRANS64 P0, [R0+URZ+0xb0], R3 ;  /* 0x0000b003000085a7 */ /* 0x000ee400080010ff */
[----:B---3--:R-:W-:Y:S05]  /*9be0*/  @!P0 BRA `(.L_x_103) ;  /* 0xfffffffc00f08947 */ /* 0x008fea000383ffff */
[----:B------:R-:W-:Y:S05]  /*9bf0*/  BRA `(.L_x_201) ;  /* 0xffffffbc00b07947 */ /* 0x000fea000383ffff */
.L_x_114:
[----:B-1----:R-:W-:Y:S04]  /*9c00*/  MOV R0, UR48 ;  /* 0x0000003000007c02 */ /* 0x002fe80008000f00 */
[----:B------:R1:W3:Y:S03]  /*9c10*/  SYNCS.PHASECHK.TRANS64.TRYWAIT P1, [R0+URZ+0x60], R5 ;  /* 0x00006005000075a7 */ /* 0x0002e600080211ff */
[----:B---3--:R-:W-:Y:S05]  /*9c20*/  @!P1 NANOSLEEP.SYNCS 0x989680 ;  /* 0x009896800000995d */ /* 0x008fea0003900000 */
[----:B------:R-:W3:Y:S02]  /*9c30*/  @!P1 SYNCS.PHASECHK.TRANS64 P1, [R0+URZ+0x60], R5 ;  /* 0x00006005000095a7 */ /* 0x000ee400080210ff */
[----:B---3--:R-:W-:Y:S05]  /*9c40*/  @!P1 BRA `(.L_x_114) ;  /* 0xfffffffc00ec9947 */ /* 0x008fea000383ffff */
[----:B------:R-:W-:Y:S05]  /*9c50*/  BRA `(.L_x_113) ;  /* 0xffffffc800bc7947 */ /* 0x000fea000383ffff */
.L_x_116:
[----:B-1----:R1:W4:Y:S02]  /*9c60*/  SYNCS.PHASECHK.TRANS64.TRYWAIT P0, [R88+URZ+0xd0], R3 ;  /* 0x0000d003580075a7 */ /* 0x00232400080011ff */
[----:B----4-:R-:W-:Y:S05]  /*9c70*/  @!P0 NANOSLEEP.SYNCS 0x989680 ;  /* 0x009896800000895d */ /* 0x010fea0003900000 */
[----:B------:R-:W4:Y:S02]  /*9c80*/  @!P0 SYNCS.PHASECHK.TRANS64 P0, [R88+URZ+0xd0], R3 ;  /* 0x0000d003580085a7 */ /* 0x000f2400080010ff */
[----:B----4-:R-:W-:Y:S05]  /*9c90*/  @!P0 BRA `(.L_x_116) ;  /* 0xfffffffc00f08947 */ /* 0x010fea000383ffff */
[----:B------:R-:W-:Y:S05]  /*9ca0*/  BRA `(.L_x_115) ;  /* 0xffffffc800e47947 */ /* 0x000fea000383ffff */
.L_x_125:
[----:B-1----:R1:W2:Y:S02]  /*9cb0*/  SYNCS.PHASECHK.TRANS64.TRYWAIT P0, [R3+URZ+0x60], R0 ;  /* 0x00006000030075a7 */ /* 0x0022a400080011ff */
[----:B--2---:R-:W-:Y:S05]  /*9cc0*/  @!P0 NANOSLEEP.SYNCS 0x989680 ;  /* 0x009896800000895d */ /* 0x004fea0003900000 */
[----:B------:R-:W2:Y:S02]  /*9cd0*/  @!P0 SYNCS.PHASECHK.TRANS64 P0, [R3+URZ+0x60], R0 ;  /* 0x00006000030085a7 */ /* 0x000ea400080010ff */
[----:B--2---:R-:W-:Y:S05]  /*9ce0*/  @!P0 BRA `(.L_x_125) ;  /* 0xfffffffc00f08947 */ /* 0x004fea000383ffff */
[----:B------:R-:W-:Y:S05]  /*9cf0*/  BRA `(.L_x_124) ;  /* 0xffffffd400107947 */ /* 0x000fea000383ffff */
.L_x_133:
[----:B-1----:R1:W2:Y:S02]  /*9d00*/  SYNCS.PHASECHK.TRANS64.TRYWAIT P0, [R92+URZ+0x60], R5 ;  /* 0x000060055c0075a7 */ /* 0x0022a400080011ff */
[----:B--2---:R-:W-:Y:S05]  /*9d10*/  @!P0 NANOSLEEP.SYNCS 0x989680 ;  /* 0x009896800000895d */ /* 0x004fea0003900000 */
[----:B------:R-:W2:Y:S02]  /*9d20*/  @!P0 SYNCS.PHASECHK.TRANS64 P0, [R92+URZ+0x60], R5 ;  /* 0x000060055c0085a7 */ /* 0x000ea400080010ff */
[----:B--2---:R-:W-:Y:S05]  /*9d30*/  @!P0 BRA `(.L_x_133) ;  /* 0xfffffffc00f08947 */ /* 0x004fea000383ffff */
[----:B------:R-:W-:Y:S05]  /*9d40*/  BRA `(.L_x_132) ;  /* 0xffffffdc00647947 */ /* 0x000fea000383ffff */
.L_x_141:
[----:B-1----:R1:W2:Y:S02]  /*9d50*/  SYNCS.PHASECHK.TRANS64.TRYWAIT P0, [R92+URZ+0x60], R5 ;  /* 0x000060055c0075a7 */ /* 0x0022a400080011ff */
[----:B--2---:R-:W-:Y:S05]  /*9d60*/  @!P0 NANOSLEEP.SYNCS 0x989680 ;  /* 0x009896800000895d */ /* 0x004fea0003900000 */
[----:B------:R-:W2:Y:S02]  /*9d70*/  @!P0 SYNCS.PHASECHK.TRANS64 P0, [R92+URZ+0x60], R5 ;  /* 0x000060055c0085a7 */ /* 0x000ea400080010ff */
[----:B--2---:R-:W-:Y:S05]  /*9d80*/  @!P0 BRA `(.L_x_141) ;  /* 0xfffffffc00f08947 */ /* 0x004fea000383ffff */
[----:B------:R-:W-:Y:S05]  /*9d90*/  BRA `(.L_x_140) ;  /* 0xffffffe400b87947 */ /* 0x000fea000383ffff */
        .weak           $__internal_0_$__cuda_sm10x_tcgen05_guardrail_trap_col_being_dealloced_not_returned_by_alloc
        .type           $__internal_0_$__cuda_sm10x_tcgen05_guardrail_trap_col_being_dealloced_not_returned_by_alloc,@function
        .size           $__internal_0_$__cuda_sm10x_tcgen05_guardrail_trap_col_being_dealloced_not_returned_by_alloc,($__internal_1_$__cuda_sm10x_tcgen05_guardrail_trap_phase_invalid_during_alloc - $__internal_0_$__cuda_sm10x_tcgen05_guardrail_trap_col_being_dealloced_not_returned_by_alloc)
$__internal_0_$__cuda_sm10x_tcgen05_guardrail_trap_col_being_dealloced_not_returned_by_alloc:
[----:B------:R-:W-:Y:S05]  /*9da0*/  BPT.TRAP 0x1 ;  /* 0x000000040000795c */ /* 0x000fea0000300000 */
[----:B------:R-:W-:-:S04]  /*9db0*/  HFMA2 R3, -RZ, RZ, 0, 0 ;  /* 0x00000000ff037431 */ /* 0x000fc800000001ff */
[----:B------:R-:W-:Y:S05]  /*9dc0*/  RET.REL.NODEC R2 `(_ZN7cutlass13device_kernelINS_4gemm6kernel13GemmUniversalIN4cute5tupleIJiiiiEEENS1_10collective13CollectiveMmaINS1_35MainloopSm100TmaUmmaWarpSpecializedILi6ELi2ELi4ENS5_IJNS4_1CILi2EEENSA_ILi1EEESC_EEEEENS5_IJNSA_ILi128EEESF_NSA_ILi64EEEEEENS_10tfloat32_tENS5_IJlSC_lEEESI_SJ_NS4_8TiledMMAINS4_8MMA_AtomIJNS4_23SM100_MMA_TF32_2x1SM_SSISI_SI_fLi128ELi128ELNS4_4UMMA5MajorE0ELSO_0ELNSN_7ScaleInE0ELSP_0EEEEEENS4_6LayoutINS5_IJSC_SC_SC_EEENS5_IJNSA_ILi0EEESU_SU_EEEEENS5_IJNS4_10UnderscoreESX_SX_EEEEENS4_18SM100_TMA_2SM_LOADENS4_14ComposedLayoutINS4_7SwizzleILi3ELi4ELi3EEENS4_18smem_ptr_flag_bitsILi32EEENSS_INS5_IJNSA_ILi8EEENSA_ILi32EEEEEENS5_IJS17_SC_EEEEEEEvNS4_8identityES10_S1B_vS1C_EENS_8epilogue10collective18CollectiveEpilogueINS1E_23Sm100TmaWarpSpecializedILi4ELi2ELi16ELb1ELb0EEEJNS5_IJSG_SF_SG_EEENS5_IJNSS_ISG_SC_EENSS_INS5_IJNSA_ILi16EEESB_EEENS5_IJSC_SG_EEEEEEEESI_SJ_SI_SJ_NS1E_6fusion15FusionCallbacksIS1I_NS1Q_17LinearCombinationISI_fSI_fLNS_15FloatRoundStyleE2EEES1J_S1P_JEEENS4_5SM1004TMEM4LOAD26SM100_TMEM_LOAD_32dp32b16xENS4_13SM90_TMA_LOADENS11_INS12_ILi2ELi4ELi3EEES15_NSS_INS5_IJS16_S1L_EEENS5_IJS1L_SC_EEEEEEENS4_39AutoVectorizingCopyWithAssumedAlignmentILi128EEENS4_14SM90_TMA_STOREES25_S27_S27_EEEvvEEEEvNT_6ParamsE) ;  /* 0xffffff60028c7950 */ /* 0x000fea0003c3ffff */
        .weak           $__internal_1_$__cuda_sm10x_tcgen05_guardrail_trap_phase_invalid_during_alloc
        .type           $__internal_1_$__cuda_sm10x_tcgen05_guardrail_trap_phase_invalid_during_alloc,@function
        .size           $__internal_1_$__cuda_sm10x_tcgen05_guardrail_trap_phase_invalid_during_alloc,($__internal_2_$__cuda_sm10x_tcgen05_guardrail_trap_unallocated_columns_being_dealloced - $__internal_1_$__cuda_sm10x_tcgen05_guardrail_trap_phase_invalid_during_alloc)
$__internal_1_$__cuda_sm10x_tcgen05_guardrail_trap_phase_invalid_during_alloc:
[----:B------:R-:W-:Y:S05]  /*9dd0*/  BPT.TRAP 0x1 ;  /* 0x000000040000795c */ /* 0x000fea0000300000 */
[----:B------:R-:W-:-:S04]  /*9de0*/  MOV R3, 0x0 ;  /* 0x0000000000037802 */ /* 0x000fc80000000f00 */
[----:B------:R-:W-:Y:S05]  /*9df0*/  RET.REL.NODEC R2 `(_ZN7cutlass13device_kernelINS_4gemm6kernel13GemmUniversalIN4cute5tupleIJiiiiEEENS1_10collective13CollectiveMmaINS1_35MainloopSm100TmaUmmaWarpSpecializedILi6ELi2ELi4ENS5_IJNS4_1CILi2EEENSA_ILi1EEESC_EEEEENS5_IJNSA_ILi128EEESF_NSA_ILi64EEEEEENS_10tfloat32_tENS5_IJlSC_lEEESI_SJ_NS4_8TiledMMAINS4_8MMA_AtomIJNS4_23SM100_MMA_TF32_2x1SM_SSISI_SI_fLi128ELi128ELNS4_4UMMA5MajorE0ELSO_0ELNSN_7ScaleInE0ELSP_0EEEEEENS4_6LayoutINS5_IJSC_SC_SC_EEENS5_IJNSA_ILi0EEESU_SU_EEEEENS5_IJNS4_10UnderscoreESX_SX_EEEEENS4_18SM100_TMA_2SM_LOADENS4_14ComposedLayoutINS4_7SwizzleILi3ELi4ELi3EEENS4_18smem_ptr_flag_bitsILi32EEENSS_INS5_IJNSA_ILi8EEENSA_ILi32EEEEEENS5_IJS17_SC_EEEEEEEvNS4_8identityES10_S1B_vS1C_EENS_8epilogue10collective18CollectiveEpilogueINS1E_23Sm100TmaWarpSpecializedILi4ELi2ELi16ELb1ELb0EEEJNS5_IJSG_SF_SG_EEENS5_IJNSS_ISG_SC_EENSS_INS5_IJNSA_ILi16EEESB_EEENS5_IJSC_SG_EEEEEEEESI_SJ_SI_SJ_NS1E_6fusion15FusionCallbacksIS1I_NS1Q_17LinearCombinationISI_fSI_fLNS_15FloatRoundStyleE2EEES1J_S1P_JEEENS4_5SM1004TMEM4LOAD26SM100_TMEM_LOAD_32dp32b16xENS4_13SM90_TMA_LOADENS11_INS12_ILi2ELi4ELi3EEES15_NSS_INS5_IJS16_S1L_EEENS5_IJS1L_SC_EEEEEEENS4_39AutoVectorizingCopyWithAssumedAlignmentILi128EEENS4_14SM90_TMA_STOREES25_S27_S27_EEEvvEEEEvNT_6ParamsE) ;  /* 0xffffff6002807950 */ /* 0x000fea0003c3ffff */
        .weak           $__internal_2_$__cuda_sm10x_tcgen05_guardrail_trap_unallocated_columns_being_dealloced
        .type           $__internal_2_$__cuda_sm10x_tcgen05_guardrail_trap_unallocated_columns_being_dealloced,@function
        .size           $__internal_2_$__cuda_sm10x_tcgen05_guardrail_trap_unallocated_columns_being_dealloced,(.L_x_203 - $__internal_2_$__cuda_sm10x_tcgen05_guardrail_trap_unallocated_columns_being_dealloced)
$__internal_2_$__cuda_sm10x_tcgen05_guardrail_trap_unallocated_columns_being_dealloced:
[----:B------:R-:W-:Y:S05]  /*9e00*/  BPT.TRAP 0x1 ;  /* 0x000000040000795c */ /* 0x000fea0000300000 */
[----:B------:R-:W-:-:S04]  /*9e10*/  HFMA2 R3, -RZ, RZ, 0, 0 ;  /* 0x00000000ff037431 */ /* 0x000fc800000001ff */
[----:B------:R-:W-:Y:S05]  /*9e20*/  RET.REL.NODEC R2 `(_ZN7cutlass13device_kernelINS_4gemm6kernel13GemmUniversalIN4cute5tupleIJiiiiEEENS1_10collective13CollectiveMmaINS1_35MainloopSm100TmaUmmaWarpSpecializedILi6ELi2ELi4ENS5_IJNS4_1CILi2EEENSA_ILi1EEESC_EEEEENS5_IJNSA_ILi128EEESF_NSA_ILi64EEEEEENS_10tfloat32_tENS5_IJlSC_lEEESI_SJ_NS4_8TiledMMAINS4_8MMA_AtomIJNS4_23SM100_MMA_TF32_2x1SM_SSISI_SI_fLi128ELi128ELNS4_4UMMA5MajorE0ELSO_0ELNSN_7ScaleInE0ELSP_0EEEEEENS4_6LayoutINS5_IJSC_SC_SC_EEENS5_IJNSA_ILi0EEESU_SU_EEEEENS5_IJNS4_10UnderscoreESX_SX_EEEEENS4_18SM100_TMA_2SM_LOADENS4_14ComposedLayoutINS4_7SwizzleILi3ELi4ELi3EEENS4_18smem_ptr_flag_bitsILi32EEENSS_INS5_IJNSA_ILi8EEENSA_ILi32EEEEEENS5_IJS17_SC_EEEEEEEvNS4_8identityES10_S1B_vS1C_EENS_8epilogue10collective18CollectiveEpilogueINS1E_23Sm100TmaWarpSpecializedILi4ELi2ELi16ELb1ELb0EEEJNS5_IJSG_SF_SG_EEENS5_IJNSS_ISG_SC_EENSS_INS5_IJNSA_ILi16EEESB_EEENS5_IJSC_SG_EEEEEEEESI_SJ_SI_SJ_NS1E_6fusion15FusionCallbacksIS1I_NS1Q_17LinearCombinationISI_fSI_fLNS_15FloatRoundStyleE2EEES1J_S1P_JEEENS4_5SM1004TMEM4LOAD26SM100_TMEM_LOAD_32dp32b16xENS4_13SM90_TMA_LOADENS11_INS12_ILi2ELi4ELi3EEES15_NSS_INS5_IJS16_S1L_EEENS5_IJS1L_SC_EEEEEEENS4_39AutoVectorizingCopyWithAssumedAlignmentILi128EEENS4_14SM90_TMA_STOREES25_S27_S27_EEEvvEEEEvNT_6ParamsE) ;  /* 0xffffff6002747950 */ /* 0x000fea0003c3ffff */
.L_x_202:
[----:B------:R-:W-:-:S00]  /*9e30*/  BRA `(.L_x_202) ;  /* 0xfffffffc00fc7947 */ /* 0x000fc0000383ffff */
[----:B------:R-:W-:-:S00]  /*9e40*/  NOP ;  /* 0x0000000000007918 */ /* 0x000fc00000000000 */
        /* <DEDUP_REMOVED lines=11> */
.L_x_203:


//--------------------- .nv.global.init           --------------------------
	.section	.nv.global.init,"aw",@progbits
.nv.global.init:
	.type		$str$27,@object
	.size		$str$27,($str$28 - $str$27)
$str$27:
        /*0000*/ 	.byte	0x28, 0x61, 0x64, 0x64, 0x72, 0x65, 0x73, 0x73, 0x20, 0x26, 0x20, 0x6d, 0x61, 0x73, 0x6b, 0x29
        /*0010*/ 	.byte	0x20, 0x3d, 0x3d, 0x20, 0x30, 0x00
	.type		$str$28,@object
	.size		$str$28,($str$26 - $str$28)
$str$28:
        /*0016*/ 	.byte	0x2f, 0x74, 0x6d, 0x70, 0x2f, 0x63, 0x75, 0x74, 0x6c, 0x61, 0x73, 0x73, 0x5f, 0x73, 0x77, 0x65
        /*0026*/ 	.byte	0x65, 0x70, 0x5f, 0x73, 0x72, 0x63, 0x2f, 0x69, 0x6e, 0x63, 0x6c, 0x75, 0x64, 0x65, 0x2f, 0x63
        /*0036*/ 	.byte	0x75, 0x74, 0x65, 0x2f, 0x70, 0x6f, 0x69, 0x6e, 0x74, 0x65, 0x72, 0x5f, 0x66, 0x6c, 0x61, 0x67
        /*0046*/ 	.byte	0x67, 0x65, 0x64, 0x2e, 0x68, 0x70, 0x70, 0x00
	.type		$str$26,@object
	.size		$str$26,($str$25 - $str$26)
$str$26:
        /*004e*/ 	.byte	0x2f, 0x74, 0x6d, 0x70, 0x2f, 0x63, 0x75, 0x74, 0x6c, 0x61, 0x73, 0x73, 0x5f, 0x73, 0x77, 0x65
        /*005e*/ 	.byte	0x65, 0x70, 0x5f, 0x73, 0x72, 0x63, 0x2f, 0x69, 0x6e, 0x63, 0x6c, 0x75, 0x64, 0x65, 0x2f, 0x63
        /*006e*/ 	.byte	0x75, 0x74, 0x65, 0x2f, 0x61, 0x74, 0x6f, 0x6d, 0x2f, 0x63, 0x6f, 0x70, 0x79, 0x5f, 0x74, 0x72
        /*007e*/ 	.byte	0x61, 0x69, 0x74, 0x73, 0x5f, 0x73, 0x6d, 0x31, 0x30, 0x30, 0x2e, 0x68, 0x70, 0x70, 0x00
	.type		$str$25,@object
	.size		$str$25,(__unnamed_1 - $str$25)
$str$25:
        /*008d*/ 	.byte	0x28, 0x28, 0x75, 0x69, 0x6e, 0x74, 0x33, 0x32, 0x5f, 0x74, 0x28, 0x74, 0x68, 0x72, 0x65, 0x61
        /*009d*/ 	.byte	0x64, 0x49, 0x64, 0x78, 0x2e, 0x78, 0x29, 0x20, 0x2f, 0x20, 0x33, 0x32, 0x29, 0x20, 0x25, 0x20
        /*00ad*/ 	.byte	0x34, 0x29, 0x20, 0x3d, 0x3d, 0x20, 0x28, 0x28, 0x28, 0x74, 0x6d, 0x65, 0x6d, 0x5f, 0x61, 0x64
        /*00bd*/ 	.byte	0x64, 0x72, 0x20, 0x3e, 0x3e, 0x20, 0x31, 0x36, 0x29, 0x20, 0x2f, 0x20, 0x33, 0x32, 0x29, 0x20
        /*00cd*/ 	.byte	0x25, 0x20, 0x34, 0x29, 0x00
	.type		__unnamed_1,@object
	.size		__unnamed_1,(__unnamed_2 - __unnamed_1)
__unnamed_1:
        /*00d2*/ 	.byte	0x61, 0x75, 0x74, 0x6f, 0x20, 0x63, 0x75, 0x74, 0x65, 0x3a, 0x3a, 0x61, 0x73, 0x5f, 0x70, 0x6f
        /* <DEDUP_REMOVED lines=24> */
        /*0262*/ 	.byte	0x43, 0x3c, 0x32, 0x30, 0x34, 0x38, 0x3e, 0x3e, 0x3e, 0x3e, 0x5d, 0x00
	.type		__unnamed_2,@object
	.size		__unnamed_2,(.L_2 - __unnamed_2)
__unnamed_2:
        /* <DEDUP_REMOVED lines=42> */
        /*050e*/ 	.byte	0x3e, 0x5d, 0x00
.L_2:


//--------------------- .nv.shared._ZN7cutlass13device_kernelINS_4gemm6kernel13GemmUniversalIN4cute5tupleIJiiiiEEENS1_10collective13CollectiveMmaINS1_35MainloopSm100TmaUmmaWarpSpecializedILi6ELi2ELi4ENS5_IJNS4_1CILi2EEENSA_ILi1EEESC_EEEEENS5_IJNSA_ILi128EEESF_NSA_ILi64EEEEEENS_10tfloat32_tENS5_IJlSC_lEEESI_SJ_NS4_8TiledMMAINS4_8MMA_AtomIJNS4_23SM100_MMA_TF32_2x1SM_SSISI_SI_fLi128ELi128ELNS4_4UMMA5MajorE0ELSO_0ELNSN_7ScaleInE0ELSP_0EEEEEENS4_6LayoutINS5_IJSC_SC_SC_EEENS5_IJNSA_ILi0EEESU_SU_EEEEENS5_IJNS4_10UnderscoreESX_SX_EEEEENS4_18SM100_TMA_2SM_LOADENS4_14ComposedLayoutINS4_7SwizzleILi3ELi4ELi3EEENS4_18smem_ptr_flag_bitsILi32EEENSS_INS5_IJNSA_ILi8EEENSA_ILi32EEEEEENS5_IJS17_SC_EEEEEEEvNS4_8identityES10_S1B_vS1C_EENS_8epilogue10collective18CollectiveEpilogueINS1E_23Sm100TmaWarpSpecializedILi4ELi2ELi16ELb1ELb0EEEJNS5_IJSG_SF_SG_EEENS5_IJNSS_ISG_SC_EENSS_INS5_IJNSA_ILi16EEESB_EEENS5_IJSC_SG_EEEEEEEESI_SJ_SI_SJ_NS1E_6fusion15FusionCallbacksIS1I_NS1Q_17LinearCombinationISI_fSI_fLNS_15FloatRoundStyleE2EEES1J_S1P_JEEENS4_5SM1004TMEM4LOAD26SM100_TMEM_LOAD_32dp32b16xENS4_13SM90_TMA_LOADENS11_INS12_ILi2ELi4ELi3EEES15_NSS_INS5_IJS16_S1L_EEENS5_IJS1L_SC_EEEEEEENS4_39AutoVectorizingCopyWithAssumedAlignmentILi128EEENS4_14SM90_TMA_STOREES25_S27_S27_EEEvvEEEEvNT_6ParamsE --------------------------
	.section	.nv.shared._ZN7cutlass13device_kernelINS_4gemm6kernel13GemmUniversalIN4cute5tupleIJiiiiEEENS1_10collective13CollectiveMmaINS1_35MainloopSm100TmaUmmaWarpSpecializedILi6ELi2ELi4ENS5_IJNS4_1CILi2EEENSA_ILi1EEESC_EEEEENS5_IJNSA_ILi128EEESF_NSA_ILi64EEEEEENS_10tfloat32_tENS5_IJlSC_lEEESI_SJ_NS4_8TiledMMAINS4_8MMA_AtomIJNS4_23SM100_MMA_TF32_2x1SM_SSISI_SI_fLi128ELi128ELNS4_4UMMA5MajorE0ELSO_0ELNSN_7ScaleInE0ELSP_0EEEEEENS4_6LayoutINS5_IJSC_SC_SC_EEENS5_IJNSA_ILi0EEESU_SU_EEEEENS5_IJNS4_10UnderscoreESX_SX_EEEEENS4_18SM100_TMA_2SM_LOADENS4_14ComposedLayoutINS4_7SwizzleILi3ELi4ELi3EEENS4_18smem_ptr_flag_bitsILi32EEENSS_INS5_IJNSA_ILi8EEENSA_ILi32EEEEEENS5_IJS17_SC_EEEEEEEvNS4_8identityES10_S1B_vS1C_EENS_8epilogue10collective18CollectiveEpilogueINS1E_23Sm100TmaWarpSpecializedILi4ELi2ELi16ELb1ELb0EEEJNS5_IJSG_SF_SG_EEENS5_IJNSS_ISG_SC_EENSS_INS5_IJNSA_ILi16EEESB_EEENS5_IJSC_SG_EEEEEEEESI_SJ_SI_SJ_NS1E_6fusion15FusionCallbacksIS1I_NS1Q_17LinearCombinationISI_fSI_fLNS_15FloatRoundStyleE2EEES1J_S1P_JEEENS4_5SM1004TMEM4LOAD26SM100_TMEM_LOAD_32dp32b16xENS4_13SM90_TMA_LOADENS11_INS12_ILi2ELi4ELi3EEES15_NSS_INS5_IJS16_S1L_EEENS5_IJS1L_SC_EEEEEEENS4_39AutoVectorizingCopyWithAssumedAlignmentILi128EEENS4_14SM90_TMA_STOREES25_S27_S27_EEEvvEEEEvNT_6ParamsE,"aw",@nobits
	.sectionflags	@""
	.align	16
	.zero		1024


//--------------------- .nv.shared.reserved.0     --------------------------
	.section	.nv.shared.reserved.0,"aw",@nobits
	.weak		__nv_reservedSMEM_offset_0_alias
	.size		__nv_reservedSMEM_offset_0_alias, 0, 64
	.other		__nv_reservedSMEM_offset_0_alias,@"STO_CUDA_RESERVED_SHARED STV_DEFAULT"
__nv_reservedSMEM_offset_0_alias:
	.zero		0
.nv.shared.reserved.0:
	.zero		64
	.weak		__nv_reservedSMEM_tcgen05_partition
	.type		__nv_reservedSMEM_tcgen05_partition,@object
	.size		__nv_reservedSMEM_tcgen05_partition,(.L_0 - __nv_reservedSMEM_tcgen05_partition)
__nv_reservedSMEM_tcgen05_partition:
	.zero		32
.L_0:


//--------------------- .nv.global                --------------------------
	.section	.nv.global,"aw",@nobits
.nv.global:
	.type		_ZN40_INTERNAL_b4e57353_4_k_cu_24c469c3_316854cute1_E,@object
	.size		_ZN40_INTERNAL_b4e57353_4_k_cu_24c469c3_316854cute1_E,(_ZN40_INTERNAL_b4e57353_4_k_cu_24c469c3_316854cuda3std3__45__cpo6cbeginE - _ZN40_INTERNAL_b4e57353_4_k_cu_24c469c3_316854cute1_E)
_ZN40_INTERNAL_b4e57353_4_k_cu_24c469c3_316854cute1_E:
	.zero		1
	.type		_ZN40_INTERNAL_b4e57353_4_k_cu_24c469c3_316854cuda3std3__45__cpo6cbeginE,@object
	.size		_ZN40_INTERNAL_b4e57353_4_k_cu_24c469c3_316854cuda3std3__45__cpo6cbeginE,(_ZN40_INTERNAL_b4e57353_4_k_cu_24c469c3_316854cuda3std3__48in_placeE - _ZN40_INTERNAL_b4e57353_4_k_cu_24c469c3_316854cuda3std3__45__cpo6cbeginE)
_ZN40_INTERNAL_b4e57353_4_k_cu_24c469c3_316854cuda3std3__45__cpo6cbeginE:
	.zero		1
	.type		_ZN40_INTERNAL_b4e57353_4_k_cu_24c469c3_316854cuda3std3__48in_placeE,@object
	.size		_ZN40_INTERNAL_b4e57353_4_k_cu_24c469c3_316854cuda3std3__48in_placeE,(_ZN40_INTERNAL_b4e57353_4_k_cu_24c469c3_316854cuda3std6ranges3__45__cpo9iter_moveE - _ZN40_INTERNAL_b4e57353_4_k_cu_24c469c3_316854cuda3std3__48in_placeE)
_ZN40_INTERNAL_b4e57353_4_k_cu_24c469c3_316854cuda3std3__48in_placeE:
	.zero		1
	.type		_ZN40_INTERNAL_b4e57353_4_k_cu_24c469c3_316854cuda3std6ranges3__45__cpo9iter_moveE,@object
	.size		_ZN40_INTERNAL_b4e57353_4_k_cu_24c469c3_316854cuda3std6ranges3__45__cpo9iter_moveE,(_ZN40_INTERNAL_b4e57353_4_k_cu_24c469c3_316854cuda3std3__45__cpo5beginE - _ZN40_INTERNAL_b4e57353_4_k_cu_24c469c3_316854cuda3std6ranges3__45__cpo9iter_moveE)
_ZN40_INTERNAL_b4e57353_4_k_cu_24c469c3_316854cuda3std6ranges3__45__cpo9iter_moveE:
	.zero		1
	.type		_ZN40_INTERNAL_b4e57353_4_k_cu_24c469c3_316854cuda3std3__45__cpo5beginE,@object
	.size		_ZN40_INTERNAL_b4e57353_4_k_cu_24c469c3_316854cuda3std3__45__cpo5beginE,(_ZN40_INTERNAL_b4e57353_4_k_cu_24c469c3_316854cuda3std3__442_GLOBAL__N__b4e57353_4_k_cu_24c469c3_316856ignoreE - _ZN40_INTERNAL_b4e57353_4_k_cu_24c469c3_316854cuda3std3__45__cpo5beginE)
_ZN40_INTERNAL_b4e57353_4_k_cu_24c469c3_316854cuda3std3__45__cpo5beginE:
	.zero		1
	.type		_ZN40_INTERNAL_b4e57353_4_k_cu_24c469c3_316854cuda3std3__442_GLOBAL__N__b4e57353_4_k_cu_24c469c3_316856ignoreE,@object
	.size		_ZN40_INTERNAL_b4e57353_4_k_cu_24c469c3_316854cuda3std3__442_GLOBAL__N__b4e57353_4_k_cu_24c469c3_316856ignoreE,(_ZN40_INTERNAL_b4e57353_4_k_cu_24c469c3_316854cute7productE - _ZN40_INTERNAL_b4e57353_4_k_cu_24c469c3_316854cuda3std3__442_GLOBAL__N__b4e57353_4_k_cu_24c469c3_316856ignoreE)
_ZN40_INTERNAL_b4e57353_4_k_cu_24c469c3_316854cuda3std3__442_GLOBAL__N__b4e57353_4_k_cu_24c469c3_316856ignoreE:
	.zero		1
	.type		_ZN40_INTERNAL_b4e57353_4_k_cu_24c469c3_316854cute7productE,@object
	.size		_ZN40_INTERNAL_b4e57353_4_k_cu_24c469c3_316854cute7productE,(_ZN40_INTERNAL_b4e57353_4_k_cu_24c469c3_316854cuda3std3__45__cpo3endE - _ZN40_INTERNAL_b4e57353_4_k_cu_24c469c3_316854cute7productE)
_ZN40_INTERNAL_b4e57353_4_k_cu_24c469c3_316854cute7productE:
	.zero		1
	.type		_ZN40_INTERNAL_b4e57353_4_k_cu_24c469c3_316854cuda3std3__45__cpo3endE,@object
	.size		_ZN40_INTERNAL_b4e57353_4_k_cu_24c469c3_316854cuda3std3__45__cpo3endE,(_ZN40_INTERNAL_b4e57353_4_k_cu_24c469c3_316854cuda3std3__419piecewise_constructE - _ZN40_INTERNAL_b4e57353_4_k_cu_24c469c3_316854cuda3std3__45__cpo3endE)
_ZN40_INTERNAL_b4e57353_4_k_cu_24c469c3_316854cuda3std3__45__cpo3endE:
	.zero		1
	.type		_ZN40_INTERNAL_b4e57353_4_k_cu_24c469c3_316854cuda3std3__419piecewise_constructE,@object
	.size		_ZN40_INTERNAL_b4e57353_4_k_cu_24c469c3_316854cuda3std3__419piecewise_constructE,(_ZN40_INTERNAL_b4e57353_4_k_cu_24c469c3_316854cuda3std3__45__cpo4cendE - _ZN40_INTERNAL_b4e57353_4_k_cu_24c469c3_316854cuda3std3__419piecewise_constructE)
_ZN40_INTERNAL_b4e57353_4_k_cu_24c469c3_316854cuda3std3__419piecewise_constructE:
	.zero		1
	.type		_ZN40_INTERNAL_b4e57353_4_k_cu_24c469c3_316854cuda3std3__45__cpo4cendE,@object
	.size		_ZN40_INTERNAL_b4e57353_4_k_cu_24c469c3_316854cuda3std3__45__cpo4cendE,(_ZN40_INTERNAL_b4e57353_4_k_cu_24c469c3_316854cuda3std6ranges3__45__cpo4swapE - _ZN40_INTERNAL_b4e57353_4_k_cu_24c469c3_316854cuda3std3__45__cpo4cendE)
_ZN40_INTERNAL_b4e57353_4_k_cu_24c469c3_316854cuda3std3__45__cpo4cendE:
	.zero		1
	.type		_ZN40_INTERNAL_b4e57353_4_k_cu_24c469c3_316854cuda3std6ranges3__45__cpo4swapE,@object
	.size		_ZN40_INTERNAL_b4e57353_4_k_cu_24c469c3_316854cuda3std6ranges3__45__cpo4swapE,(.L_10 - _ZN40_INTERNAL_b4e57353_4_k_cu_24c469c3_316854cuda3std6ranges3__45__cpo4swapE)
_ZN40_INTERNAL_b4e57353_4_k_cu_24c469c3_316854cuda3std6ranges3__45__cpo4swapE:
	.zero		1
.L_10:


//--------------------- .nv.constant0._ZN7cutlass13device_kernelINS_4gemm6kernel13GemmUniversalIN4cute5tupleIJiiiiEEENS1_10collective13CollectiveMmaINS1_35MainloopSm100TmaUmmaWarpSpecializedILi6ELi2ELi4ENS5_IJNS4_1CILi2EEENSA_ILi1EEESC_EEEEENS5_IJNSA_ILi128EEESF_NSA_ILi64EEEEEENS_10tfloat32_tENS5_IJlSC_lEEESI_SJ_NS4_8TiledMMAINS4_8MMA_AtomIJNS4_23SM100_MMA_TF32_2x1SM_SSISI_SI_fLi128ELi128ELNS4_4UMMA5MajorE0ELSO_0ELNSN_7ScaleInE0ELSP_0EEEEEENS4_6LayoutINS5_IJSC_SC_SC_EEENS5_IJNSA_ILi0EEESU_SU_EEEEENS5_IJNS4_10UnderscoreESX_SX_EEEEENS4_18SM100_TMA_2SM_LOADENS4_14ComposedLayoutINS4_7SwizzleILi3ELi4ELi3EEENS4_18smem_ptr_flag_bitsILi32EEENSS_INS5_IJNSA_ILi8EEENSA_ILi32EEEEEENS5_IJS17_SC_EEEEEEEvNS4_8identityES10_S1B_vS1C_EENS_8epilogue10collective18CollectiveEpilogueINS1E_23Sm100TmaWarpSpecializedILi4ELi2ELi16ELb1ELb0EEEJNS5_IJSG_SF_SG_EEENS5_IJNSS_ISG_SC_EENSS_INS5_IJNSA_ILi16EEESB_EEENS5_IJSC_SG_EEEEEEEESI_SJ_SI_SJ_NS1E_6fusion15FusionCallbacksIS1I_NS1Q_17LinearCombinationISI_fSI_fLNS_15FloatRoundStyleE2EEES1J_S1P_JEEENS4_5SM1004TMEM4LOAD26SM100_TMEM_LOAD_32dp32b16xENS4_13SM90_TMA_LOADENS11_INS12_ILi2ELi4ELi3EEES15_NSS_INS5_IJS16_S1L_EEENS5_IJS1L_SC_EEEEEEENS4_39AutoVectorizingCopyWithAssumedAlignmentILi128EEENS4_14SM90_TMA_STOREES25_S27_S27_EEEvvEEEEvNT_6ParamsE --------------------------
	.section	.nv.constant0._ZN7cutlass13device_kernelINS_4gemm6kernel13GemmUniversalIN4cute5tupleIJiiiiEEENS1_10collective13CollectiveMmaINS1_35MainloopSm100TmaUmmaWarpSpecializedILi6ELi2ELi4ENS5_IJNS4_1CILi2EEENSA_ILi1EEESC_EEEEENS5_IJNSA_ILi128EEESF_NSA_ILi64EEEEEENS_10tfloat32_tENS5_IJlSC_lEEESI_SJ_NS4_8TiledMMAINS4_8MMA_AtomIJNS4_23SM100_MMA_TF32_2x1SM_SSISI_SI_fLi128ELi128ELNS4_4UMMA5MajorE0ELSO_0ELNSN_7ScaleInE0ELSP_0EEEEEENS4_6LayoutINS5_IJSC_SC_SC_EEENS5_IJNSA_ILi0EEESU_SU_EEEEENS5_IJNS4_10UnderscoreESX_SX_EEEEENS4_18SM100_TMA_2SM_LOADENS4_14ComposedLayoutINS4_7SwizzleILi3ELi4ELi3EEENS4_18smem_ptr_flag_bitsILi32EEENSS_INS5_IJNSA_ILi8EEENSA_ILi32EEEEEENS5_IJS17_SC_EEEEEEEvNS4_8identityES10_S1B_vS1C_EENS_8epilogue10collective18CollectiveEpilogueINS1E_23Sm100TmaWarpSpecializedILi4ELi2ELi16ELb1ELb0EEEJNS5_IJSG_SF_SG_EEENS5_IJNSS_ISG_SC_EENSS_INS5_IJNSA_ILi16EEESB_EEENS5_IJSC_SG_EEEEEEEESI_SJ_SI_SJ_NS1E_6fusion15FusionCallbacksIS1I_NS1Q_17LinearCombinationISI_fSI_fLNS_15FloatRoundStyleE2EEES1J_S1P_JEEENS4_5SM1004TMEM4LOAD26SM100_TMEM_LOAD_32dp32b16xENS4_13SM90_TMA_LOADENS11_INS12_ILi2ELi4ELi3EEES15_NSS_INS5_IJS16_S1L_EEENS5_IJS1L_SC_EEEEEEENS4_39AutoVectorizingCopyWithAssumedAlignmentILi128EEENS4_14SM90_TMA_STOREES25_S27_S27_EEEvvEEEEvNT_6ParamsE,"a",@progbits
	.sectionflags	@""
	.align	4
.nv.constant0._ZN7cutlass13device_kernelINS_4gemm6kernel13GemmUniversalIN4cute5tupleIJiiiiEEENS1_10collective13CollectiveMmaINS1_35MainloopSm100TmaUmmaWarpSpecializedILi6ELi2ELi4ENS5_IJNS4_1CILi2EEENSA_ILi1EEESC_EEEEENS5_IJNSA_ILi128EEESF_NSA_ILi64EEEEEENS_10tfloat32_tENS5_IJlSC_lEEESI_SJ_NS4_8TiledMMAINS4_8MMA_AtomIJNS4_23SM100_MMA_TF32_2x1SM_SSISI_SI_fLi128ELi128ELNS4_4UMMA5MajorE0ELSO_0ELNSN_7ScaleInE0ELSP_0EEEEEENS4_6LayoutINS5_IJSC_SC_SC_EEENS5_IJNSA_ILi0EEESU_SU_EEEEENS5_IJNS4_10UnderscoreESX_SX_EEEEENS4_18SM100_TMA_2SM_LOADENS4_14ComposedLayoutINS4_7SwizzleILi3ELi4ELi3EEENS4_18smem_ptr_flag_bitsILi32EEENSS_INS5_IJNSA_ILi8EEENSA_ILi32EEEEEENS5_IJS17_SC_EEEEEEEvNS4_8identityES10_S1B_vS1C_EENS_8epilogue10collective18CollectiveEpilogueINS1E_23Sm100TmaWarpSpecializedILi4ELi2ELi16ELb1ELb0EEEJNS5_IJSG_SF_SG_EEENS5_IJNSS_ISG_SC_EENSS_INS5_IJNSA_ILi16EEESB_EEENS5_IJSC_SG_EEEEEEEESI_SJ_SI_SJ_NS1E_6fusion15FusionCallbacksIS1I_NS1Q_17LinearCombinationISI_fSI_fLNS_15FloatRoundStyleE2EEES1J_S1P_JEEENS4_5SM1004TMEM4LOAD26SM100_TMEM_LOAD_32dp32b16xENS4_13SM90_TMA_LOADENS11_INS12_ILi2ELi4ELi3EEES15_NSS_INS5_IJS16_S1L_EEENS5_IJS1L_SC_EEEEEEENS4_39AutoVectorizingCopyWithAssumedAlignmentILi128EEENS4_14SM90_TMA_STOREES25_S27_S27_EEEvvEEEEvNT_6ParamsE:
	.zero		2944


//--------------------- SYMBOLS --------------------------

	.type		.nv.reservedSmem.offset0,@object
	.size		.nv.reservedSmem.offset0,0x4
	.type		.nv.reservedSmem.cap,@object
	.size		.nv.reservedSmem.cap,0x4
	.type		__assertfail,@function
